	.target	sm_90a

	.elftype	@"ET_EXEC"


//--------------------- .note.nv.tkinfo           --------------------------
	.section	.note.nv.tkinfo,"",@"SHT_NOTE"
	.sectionflags	@"SHF_NOTE_NV_TKINFO"
	.tkinfo
        /*0018*/ 	.word	0x00000002
        /*0030*/ 	.string	""
        /*0030*/ 	.string	"ptxas"
        /*0030*/ 	.string	"Cuda compilation tools, release 13.0, V13.0.88"
        /*0030*/ 	.string	"Build cuda_13.0.r13.0/compiler.36424714_0"
        /*0030*/ 	.string	"-arch sm_90a -m 64 "



//--------------------- .note.nv.cuinfo           --------------------------
	.section	.note.nv.cuinfo,"",@"SHT_NOTE"
	.sectionflags	@"SHF_NOTE_NV_CUINFO"
        /*0018*/ 	.short	0x0002
        /*001a*/ 	.short	0x005a
        /*001c*/ 	.short	0x0082
	.zero		2


//--------------------- .nv.info                  --------------------------
	.section	.nv.info,"",@"SHT_CUDA_INFO"
	.align	4


	//----- nvinfo : EIATTR_REGCOUNT
	.align		4
        /*0000*/ 	.byte	0x04, 0x2f
        /*0002*/ 	.short	(.L_29 - .L_28)
	.align		4
.L_28:
        /*0004*/ 	.word	index@(_Z25multi_tensor_apply_kernelI18TensorListMetadataILi5EE17LAMBStage1FunctorIfffEJPfffffffEEvlPViT_T0_DpT1_)
        /*0008*/ 	.word	0x00000038


	//----- nvinfo : EIATTR_FRAME_SIZE
	.align		4
.L_29:
        /*000c*/ 	.byte	0x04, 0x11
        /*000e*/ 	.short	(.L_31 - .L_30)
	.align		4
.L_30:
        /*0010*/ 	.word	index@(_Z25multi_tensor_apply_kernelI18TensorListMetadataILi5EE17LAMBStage1FunctorIfffEJPfffffffEEvlPViT_T0_DpT1_)
        /*0014*/ 	.word	0x00000000


	//----- nvinfo : EIATTR_REGCOUNT
	.align		4
.L_31:
        /*0018*/ 	.byte	0x04, 0x2f
        /*001a*/ 	.short	(.L_33 - .L_32)
	.align		4
.L_32:
        /*001c*/ 	.word	index@(_Z25multi_tensor_apply_kernelI18TensorListMetadataILi5EE17LAMBStage1FunctorIffN3c104HalfEEJPfffffffEEvlPViT_T0_DpT1_)
        /*0020*/ 	.word	0x00000037


	//----- nvinfo : EIATTR_FRAME_SIZE
	.align		4
.L_33:
        /*0024*/ 	.byte	0x04, 0x11
        /*0026*/ 	.short	(.L_35 - .L_34)
	.align		4
.L_34:
        /*0028*/ 	.word	index@(_Z25multi_tensor_apply_kernelI18TensorListMetadataILi5EE17LAMBStage1FunctorIffN3c104HalfEEJPfffffffEEvlPViT_T0_DpT1_)
        /*002c*/ 	.word	0x00000000


	//----- nvinfo : EIATTR_REGCOUNT
	.align		4
.L_35:
        /*0030*/ 	.byte	0x04, 0x2f
        /*0032*/ 	.short	(.L_37 - .L_36)
	.align		4
.L_36:
        /*0034*/ 	.word	index@(_Z25multi_tensor_apply_kernelI18TensorListMetadataILi5EE17LAMBStage1FunctorIfN3c104HalfEfEJPfffffffEEvlPViT_T0_DpT1_)
        /*0038*/ 	.word	0x00000036


	//----- nvinfo : EIATTR_FRAME_SIZE
	.align		4
.L_37:
        /*003c*/ 	.byte	0x04, 0x11
        /*003e*/ 	.short	(.L_39 - .L_38)
	.align		4
.L_38:
        /*0040*/ 	.word	index@(_Z25multi_tensor_apply_kernelI18TensorListMetadataILi5EE17LAMBStage1FunctorIfN3c104HalfEfEJPfffffffEEvlPViT_T0_DpT1_)
        /*0044*/ 	.word	0x00000000


	//----- nvinfo : EIATTR_REGCOUNT
	.align		4
.L_39:
        /*0048*/ 	.byte	0x04, 0x2f
        /*004a*/ 	.short	(.L_41 - .L_40)
	.align		4
.L_40:
        /*004c*/ 	.word	index@(_Z25multi_tensor_apply_kernelI18TensorListMetadataILi5EE17LAMBStage1FunctorIfN3c104HalfES4_EJPfffffffEEvlPViT_T0_DpT1_)
        /*0050*/ 	.word	0x00000033


	//----- nvinfo : EIATTR_FRAME_SIZE
	.align		4
.L_41:
        /*0054*/ 	.byte	0x04, 0x11
        /*0056*/ 	.short	(.L_43 - .L_42)
	.align		4
.L_42:
        /*0058*/ 	.word	index@(_Z25multi_tensor_apply_kernelI18TensorListMetadataILi5EE17LAMBStage1FunctorIfN3c104HalfES4_EJPfffffffEEvlPViT_T0_DpT1_)
        /*005c*/ 	.word	0x00000000


	//----- nvinfo : EIATTR_REGCOUNT
	.align		4
.L_43:
        /*0060*/ 	.byte	0x04, 0x2f
        /*0062*/ 	.short	(.L_45 - .L_44)
	.align		4
.L_44:
        /*0064*/ 	.word	index@(_Z25multi_tensor_apply_kernelI18TensorListMetadataILi5EE17LAMBStage1FunctorIN3c104HalfEffEJPfffffffEEvlPViT_T0_DpT1_)
        /*0068*/ 	.word	0x00000038


	//----- nvinfo : EIATTR_FRAME_SIZE
	.align		4
.L_45:
        /*006c*/ 	.byte	0x04, 0x11
        /*006e*/ 	.short	(.L_47 - .L_46)
	.align		4
.L_46:
        /*0070*/ 	.word	index@(_Z25multi_tensor_apply_kernelI18TensorListMetadataILi5EE17LAMBStage1FunctorIN3c104HalfEffEJPfffffffEEvlPViT_T0_DpT1_)
        /*0074*/ 	.word	0x00000000


	//----- nvinfo : EIATTR_REGCOUNT
	.align		4
.L_47:
        /*0078*/ 	.byte	0x04, 0x2f
        /*007a*/ 	.short	(.L_49 - .L_48)
	.align		4
.L_48:
        /*007c*/ 	.word	index@(_Z25multi_tensor_apply_kernelI18TensorListMetadataILi5EE17LAMBStage1FunctorIN3c104HalfEfS4_EJPfffffffEEvlPViT_T0_DpT1_)
        /*0080*/ 	.word	0x00000038


	//----- nvinfo : EIATTR_FRAME_SIZE
	.align		4
.L_49:
        /*0084*/ 	.byte	0x04, 0x11
        /*0086*/ 	.short	(.L_51 - .L_50)
	.align		4
.L_50:
        /*0088*/ 	.word	index@(_Z25multi_tensor_apply_kernelI18TensorListMetadataILi5EE17LAMBStage1FunctorIN3c104HalfEfS4_EJPfffffffEEvlPViT_T0_DpT1_)
        /*008c*/ 	.word	0x00000000


	//----- nvinfo : EIATTR_REGCOUNT
	.align		4
.L_51:
        /*0090*/ 	.byte	0x04, 0x2f
        /*0092*/ 	.short	(.L_53 - .L_52)
	.align		4
.L_52:
        /*0094*/ 	.word	index@(_Z25multi_tensor_apply_kernelI18TensorListMetadataILi5EE17LAMBStage1FunctorIN3c104HalfES4_fEJPfffffffEEvlPViT_T0_DpT1_)
        /*0098*/ 	.word	0x00000036


	//----- nvinfo : EIATTR_FRAME_SIZE
	.align		4
.L_53:
        /*009c*/ 	.byte	0x04, 0x11
        /*009e*/ 	.short	(.L_55 - .L_54)
	.align		4
.L_54:
        /*00a0*/ 	.word	index@(_Z25multi_tensor_apply_kernelI18TensorListMetadataILi5EE17LAMBStage1FunctorIN3c104HalfES4_fEJPfffffffEEvlPViT_T0_DpT1_)
        /*00a4*/ 	.word	0x00000000


	//----- nvinfo : EIATTR_REGCOUNT
	.align		4
.L_55:
        /*00a8*/ 	.byte	0x04, 0x2f
        /*00aa*/ 	.short	(.L_57 - .L_56)
	.align		4
.L_56:
        /*00ac*/ 	.word	index@(_Z25multi_tensor_apply_kernelI18TensorListMetadataILi5EE17LAMBStage1FunctorIN3c104HalfES4_S4_EJPfffffffEEvlPViT_T0_DpT1_)
        /*00b0*/ 	.word	0x00000034


	//----- nvinfo : EIATTR_FRAME_SIZE
	.align		4
.L_57:
        /*00b4*/ 	.byte	0x04, 0x11
        /*00b6*/ 	.short	(.L_59 - .L_58)
	.align		4
.L_58:
        /*00b8*/ 	.word	index@(_Z25multi_tensor_apply_kernelI18TensorListMetadataILi5EE17LAMBStage1FunctorIN3c104HalfES4_S4_EJPfffffffEEvlPViT_T0_DpT1_)
        /*00bc*/ 	.word	0x00000000


	//----- nvinfo : EIATTR_MIN_STACK_SIZE
	.align		4
.L_59:
        /*00c0*/ 	.byte	0x04, 0x12
        /*00c2*/ 	.short	(.L_61 - .L_60)
	.align		4
.L_60:
        /*00c4*/ 	.word	index@(_Z25multi_tensor_apply_kernelI18TensorListMetadataILi5EE17LAMBStage1FunctorIN3c104HalfES4_S4_EJPfffffffEEvlPViT_T0_DpT1_)
        /*00c8*/ 	.word	0x00000000


	//----- nvinfo : EIATTR_MIN_STACK_SIZE
	.align		4
.L_61:
        /*00cc*/ 	.byte	0x04, 0x12
        /*00ce*/ 	.short	(.L_63 - .L_62)
	.align		4
.L_62:
        /*00d0*/ 	.word	index@(_Z25multi_tensor_apply_kernelI18TensorListMetadataILi5EE17LAMBStage1FunctorIN3c104HalfES4_fEJPfffffffEEvlPViT_T0_DpT1_)
        /*00d4*/ 	.word	0x00000000


	//----- nvinfo : EIATTR_MIN_STACK_SIZE
	.align		4
.L_63:
        /*00d8*/ 	.byte	0x04, 0x12
        /*00da*/ 	.short	(.L_65 - .L_64)
	.align		4
.L_64:
        /*00dc*/ 	.word	index@(_Z25multi_tensor_apply_kernelI18TensorListMetadataILi5EE17LAMBStage1FunctorIN3c104HalfEfS4_EJPfffffffEEvlPViT_T0_DpT1_)
        /*00e0*/ 	.word	0x00000000


	//----- nvinfo : EIATTR_MIN_STACK_SIZE
	.align		4
.L_65:
        /*00e4*/ 	.byte	0x04, 0x12
        /*00e6*/ 	.short	(.L_67 - .L_66)
	.align		4
.L_66:
        /*00e8*/ 	.word	index@(_Z25multi_tensor_apply_kernelI18TensorListMetadataILi5EE17LAMBStage1FunctorIN3c104HalfEffEJPfffffffEEvlPViT_T0_DpT1_)
        /*00ec*/ 	.word	0x00000000


	//----- nvinfo : EIATTR_MIN_STACK_SIZE
	.align		4
.L_67:
        /*00f0*/ 	.byte	0x04, 0x12
        /*00f2*/ 	.short	(.L_69 - .L_68)
	.align		4
.L_68:
        /*00f4*/ 	.word	index@(_Z25multi_tensor_apply_kernelI18TensorListMetadataILi5EE17LAMBStage1FunctorIfN3c104HalfES4_EJPfffffffEEvlPViT_T0_DpT1_)
        /*00f8*/ 	.word	0x00000000


	//----- nvinfo : EIATTR_MIN_STACK_SIZE
	.align		4
.L_69:
        /*00fc*/ 	.byte	0x04, 0x12
        /*00fe*/ 	.short	(.L_71 - .L_70)
	.align		4
.L_70:
        /*0100*/ 	.word	index@(_Z25multi_tensor_apply_kernelI18TensorListMetadataILi5EE17LAMBStage1FunctorIfN3c104HalfEfEJPfffffffEEvlPViT_T0_DpT1_)
        /*0104*/ 	.word	0x00000000


	//----- nvinfo : EIATTR_MIN_STACK_SIZE
	.align		4
.L_71:
        /*0108*/ 	.byte	0x04, 0x12
        /*010a*/ 	.short	(.L_73 - .L_72)
	.align		4
.L_72:
        /*010c*/ 	.word	index@(_Z25multi_tensor_apply_kernelI18TensorListMetadataILi5EE17LAMBStage1FunctorIffN3c104HalfEEJPfffffffEEvlPViT_T0_DpT1_)
        /*0110*/ 	.word	0x00000000


	//----- nvinfo : EIATTR_MIN_STACK_SIZE
	.align		4
.L_73:
        /*0114*/ 	.byte	0x04, 0x12
        /*0116*/ 	.short	(.L_75 - .L_74)
	.align		4
.L_74:
        /*0118*/ 	.word	index@(_Z25multi_tensor_apply_kernelI18TensorListMetadataILi5EE17LAMBStage1FunctorIfffEJPfffffffEEvlPViT_T0_DpT1_)
        /*011c*/ 	.word	0x00000000
.L_75:


//--------------------- .nv.compat                --------------------------
	.section	.nv.compat,"",@"SHT_CUDA_COMPAT_INFO"
	.align	4
        /*0000*/ 	.byte	0x02, 0x09, 0x01, 0x00, 0x02, 0x02, 0x01, 0x00, 0x02, 0x05, 0x05, 0x00, 0x03, 0x07, 0x01, 0x01
        /*0010*/ 	.byte	0x02, 0x03, 0x00, 0x00, 0x02, 0x06, 0x01, 0x00, 0x04, 0x0b, 0x08, 0x00, 0x00, 0x00, 0x00, 0x00
        /*0020*/ 	.byte	0x00, 0x00, 0x00, 0x00


//--------------------- .nv.info._Z25multi_tensor_apply_kernelI18TensorListMetadataILi5EE17LAMBStage1FunctorIN3c104HalfES4_S4_EJPfffffffEEvlPViT_T0_DpT1_ --------------------------
	.section	.nv.info._Z25multi_tensor_apply_kernelI18TensorListMetadataILi5EE17LAMBStage1FunctorIN3c104HalfES4_S4_EJPfffffffEEvlPViT_T0_DpT1_,"",@"SHT_CUDA_INFO"
	.sectionflags	@""
	.align	4


	//----- nvinfo : EIATTR_CUDA_API_VERSION
	.align		4
        /*0000*/ 	.byte	0x04, 0x37
        /*0002*/ 	.short	(.L_77 - .L_76)
.L_76:
        /*0004*/ 	.word	0x00000082


	//----- nvinfo : EIATTR_KPARAM_INFO
	.align		4
.L_77:
        /*0008*/ 	.byte	0x04, 0x17
        /*000a*/ 	.short	(.L_79 - .L_78)
.L_78:
        /*000c*/ 	.word	0x00000000
        /*0010*/ 	.short	0x000a
        /*0012*/ 	.short	0x0c1c
        /*0014*/ 	.byte	0x00, 0xf0, 0x11, 0x00


	//----- nvinfo : EIATTR_KPARAM_INFO
	.align		4
.L_79:
        /*0018*/ 	.byte	0x04, 0x17
        /*001a*/ 	.short	(.L_81 - .L_80)
.L_80:
        /*001c*/ 	.word	0x00000000
        /*0020*/ 	.short	0x0009
        /*0022*/ 	.short	0x0c18
        /*0024*/ 	.byte	0x00, 0xf0, 0x11, 0x00


	//----- nvinfo : EIATTR_KPARAM_INFO
	.align		4
.L_81:
        /*0028*/ 	.byte	0x04, 0x17
        /*002a*/ 	.short	(.L_83 - .L_82)
.L_82:
        /*002c*/ 	.word	0x00000000
        /*0030*/ 	.short	0x0008
        /*0032*/ 	.short	0x0c14
        /*0034*/ 	.byte	0x00, 0xf0, 0x11, 0x00


	//----- nvinfo : EIATTR_KPARAM_INFO
	.align		4
.L_83:
        /*0038*/ 	.byte	0x04, 0x17
        /*003a*/ 	.short	(.L_85 - .L_84)
.L_84:
        /*003c*/ 	.word	0x00000000
        /*0040*/ 	.short	0x0007
        /*0042*/ 	.short	0x0c10
        /*0044*/ 	.byte	0x00, 0xf0, 0x11, 0x00


	//----- nvinfo : EIATTR_KPARAM_INFO
	.align		4
.L_85:
        /*0048*/ 	.byte	0x04, 0x17
        /*004a*/ 	.short	(.L_87 - .L_86)
.L_86:
        /*004c*/ 	.word	0x00000000
        /*0050*/ 	.short	0x0006
        /*0052*/ 	.short	0x0c0c
        /*0054*/ 	.byte	0x00, 0xf0, 0x11, 0x00


	//----- nvinfo : EIATTR_KPARAM_INFO
	.align		4
.L_87:
        /*0058*/ 	.byte	0x04, 0x17
        /*005a*/ 	.short	(.L_89 - .L_88)
.L_88:
        /*005c*/ 	.word	0x00000000
        /*0060*/ 	.short	0x0005
        /*0062*/ 	.short	0x0c08
        /*0064*/ 	.byte	0x00, 0xf0, 0x11, 0x00


	//----- nvinfo : EIATTR_KPARAM_INFO
	.align		4
.L_89:
        /*0068*/ 	.byte	0x04, 0x17
        /*006a*/ 	.short	(.L_91 - .L_90)
.L_90:
        /*006c*/ 	.word	0x00000000
        /*0070*/ 	.short	0x0004
        /*0072*/ 	.short	0x0c00
        /*0074*/ 	.byte	0x00, 0xf0, 0x21, 0x00


	//----- nvinfo : EIATTR_KPARAM_INFO
	.align		4
.L_91:
        /*0078*/ 	.byte	0x04, 0x17
        /*007a*/ 	.short	(.L_93 - .L_92)
.L_92:
        /*007c*/ 	.word	0x00000000
        /*0080*/ 	.short	0x0003
        /*0082*/ 	.short	0x0bf8
        /*0084*/ 	.byte	0x00, 0xf0, 0x05, 0x00


	//----- nvinfo : EIATTR_KPARAM_INFO
	.align		4
.L_93:
        /*0088*/ 	.byte	0x04, 0x17
        /*008a*/ 	.short	(.L_95 - .L_94)
.L_94:
        /*008c*/ 	.word	0x00000000
        /*0090*/ 	.short	0x0002
        /*0092*/ 	.short	0x0010
        /*0094*/ 	.byte	0x00, 0xf0, 0xa1, 0x2f


	//----- nvinfo : EIATTR_KPARAM_INFO
	.align		4
.L_95:
        /*0098*/ 	.byte	0x04, 0x17
        /*009a*/ 	.short	(.L_97 - .L_96)
.L_96:
        /*009c*/ 	.word	0x00000000
        /*00a0*/ 	.short	0x0001
        /*00a2*/ 	.short	0x0008
        /*00a4*/ 	.byte	0x00, 0xf0, 0x21, 0x00


	//----- nvinfo : EIATTR_KPARAM_INFO
	.align		4
.L_97:
        /*00a8*/ 	.byte	0x04, 0x17
        /*00aa*/ 	.short	(.L_99 - .L_98)
.L_98:
        /*00ac*/ 	.word	0x00000000
        /*00b0*/ 	.short	0x0000
        /*00b2*/ 	.short	0x0000
        /*00b4*/ 	.byte	0x00, 0xf0, 0x21, 0x00


	//----- nvinfo : EIATTR_SPARSE_MMA_MASK
	.align		4
.L_99:
        /*00b8*/ 	.byte	0x03, 0x50
        /*00ba*/ 	.short	0x0000


	//----- nvinfo : EIATTR_MAXREG_COUNT
	.align		4
        /*00bc*/ 	.byte	0x03, 0x1b
        /*00be*/ 	.short	0x00ff


	//----- nvinfo : EIATTR_MERCURY_ISA_VERSION
	.align		4
        /*00c0*/ 	.byte	0x03, 0x5f
        /*00c2*/ 	.short	0x0101


	//----- nvinfo : EIATTR_EXIT_INSTR_OFFSETS
	.align		4
        /*00c4*/ 	.byte	0x04, 0x1c
        /*00c6*/ 	.short	(.L_101 - .L_100)


	//   ....[0]....
.L_100:
        /*00c8*/ 	.word	0x000000e0


	//   ....[1]....
        /*00cc*/ 	.word	0x00001200


	//----- nvinfo : EIATTR_CRS_STACK_SIZE
	.align		4
.L_101:
        /*00d0*/ 	.byte	0x04, 0x1e
        /*00d2*/ 	.short	(.L_103 - .L_102)
.L_102:
        /*00d4*/ 	.word	0x00000000


	//----- nvinfo : EIATTR_CBANK_PARAM_SIZE
	.align		4
.L_103:
        /*00d8*/ 	.byte	0x03, 0x19
        /*00da*/ 	.short	0x0c20


	//----- nvinfo : EIATTR_PARAM_CBANK
	.align		4
        /*00dc*/ 	.byte	0x04, 0x0a
        /*00de*/ 	.short	(.L_105 - .L_104)
	.align		4
.L_104:
        /*00e0*/ 	.word	index@(.nv.constant0._Z25multi_tensor_apply_kernelI18TensorListMetadataILi5EE17LAMBStage1FunctorIN3c104HalfES4_S4_EJPfffffffEEvlPViT_T0_DpT1_)
        /*00e4*/ 	.short	0x0210
        /*00e6*/ 	.short	0x0c20


	//----- nvinfo : EIATTR_SW_WAR
	.align		4
.L_105:
        /*00e8*/ 	.byte	0x04, 0x36
        /*00ea*/ 	.short	(.L_107 - .L_106)
.L_106:
        /*00ec*/ 	.word	0x00000008
.L_107:


//--------------------- .nv.info._Z25multi_tensor_apply_kernelI18TensorListMetadataILi5EE17LAMBStage1FunctorIN3c104HalfES4_fEJPfffffffEEvlPViT_T0_DpT1_ --------------------------
	.section	.nv.info._Z25multi_tensor_apply_kernelI18TensorListMetadataILi5EE17LAMBStage1FunctorIN3c104HalfES4_fEJPfffffffEEvlPViT_T0_DpT1_,"",@"SHT_CUDA_INFO"
	.sectionflags	@""
	.align	4


	//----- nvinfo : EIATTR_CUDA_API_VERSION
	.align		4
        /*0000*/ 	.byte	0x04, 0x37
        /*0002*/ 	.short	(.L_109 - .L_108)
.L_108:
        /*0004*/ 	.word	0x00000082


	//----- nvinfo : EIATTR_KPARAM_INFO
	.align		4
.L_109:
        /*0008*/ 	.byte	0x04, 0x17
        /*000a*/ 	.short	(.L_111 - .L_110)
.L_110:
        /*000c*/ 	.word	0x00000000
        /*0010*/ 	.short	0x000a
        /*0012*/ 	.short	0x0c1c
        /*0014*/ 	.byte	0x00, 0xf0, 0x11, 0x00


	//----- nvinfo : EIATTR_KPARAM_INFO
	.align		4
.L_111:
        /*0018*/ 	.byte	0x04, 0x17
        /*001a*/ 	.short	(.L_113 - .L_112)
.L_112:
        /*001c*/ 	.word	0x00000000
        /*0020*/ 	.short	0x0009
        /*0022*/ 	.short	0x0c18
        /*0024*/ 	.byte	0x00, 0xf0, 0x11, 0x00


	//----- nvinfo : EIATTR_KPARAM_INFO
	.align		4
.L_113:
        /*0028*/ 	.byte	0x04, 0x17
        /*002a*/ 	.short	(.L_115 - .L_114)
.L_114:
        /*002c*/ 	.word	0x00000000
        /*0030*/ 	.short	0x0008
        /*0032*/ 	.short	0x0c14
        /*0034*/ 	.byte	0x00, 0xf0, 0x11, 0x00


	//----- nvinfo : EIATTR_KPARAM_INFO
	.align		4
.L_115:
        /*0038*/ 	.byte	0x04, 0x17
        /*003a*/ 	.short	(.L_117 - .L_116)
.L_116:
        /*003c*/ 	.word	0x00000000
        /*0040*/ 	.short	0x0007
        /*0042*/ 	.short	0x0c10
        /*0044*/ 	.byte	0x00, 0xf0, 0x11, 0x00


	//----- nvinfo : EIATTR_KPARAM_INFO
	.align		4
.L_117:
        /*0048*/ 	.byte	0x04, 0x17
        /*004a*/ 	.short	(.L_119 - .L_118)
.L_118:
        /*004c*/ 	.word	0x00000000
        /*0050*/ 	.short	0x0006
        /*0052*/ 	.short	0x0c0c
        /*0054*/ 	.byte	0x00, 0xf0, 0x11, 0x00


	//----- nvinfo : EIATTR_KPARAM_INFO
	.align		4
.L_119:
        /*0058*/ 	.byte	0x04, 0x17
        /*005a*/ 	.short	(.L_121 - .L_120)
.L_120:
        /*005c*/ 	.word	0x00000000
        /*0060*/ 	.short	0x0005
        /*0062*/ 	.short	0x0c08
        /*0064*/ 	.byte	0x00, 0xf0, 0x11, 0x00


	//----- nvinfo : EIATTR_KPARAM_INFO
	.align		4
.L_121:
        /*0068*/ 	.byte	0x04, 0x17
        /*006a*/ 	.short	(.L_123 - .L_122)
.L_122:
        /*006c*/ 	.word	0x00000000
        /*0070*/ 	.short	0x0004
        /*0072*/ 	.short	0x0c00
        /*0074*/ 	.byte	0x00, 0xf0, 0x21, 0x00


	//----- nvinfo : EIATTR_KPARAM_INFO
	.align		4
.L_123:
        /*0078*/ 	.byte	0x04, 0x17
        /*007a*/ 	.short	(.L_125 - .L_124)
.L_124:
        /*007c*/ 	.word	0x00000000
        /*0080*/ 	.short	0x0003
        /*0082*/ 	.short	0x0bf8
        /*0084*/ 	.byte	0x00, 0xf0, 0x05, 0x00


	//----- nvinfo : EIATTR_KPARAM_INFO
	.align		4
.L_125:
        /*0088*/ 	.byte	0x04, 0x17
        /*008a*/ 	.short	(.L_127 - .L_126)
.L_126:
        /*008c*/ 	.word	0x00000000
        /*0090*/ 	.short	0x0002
        /*0092*/ 	.short	0x0010
        /*0094*/ 	.byte	0x00, 0xf0, 0xa1, 0x2f


	//----- nvinfo : EIATTR_KPARAM_INFO
	.align		4
.L_127:
        /*0098*/ 	.byte	0x04, 0x17
        /*009a*/ 	.short	(.L_129 - .L_128)
.L_128:
        /*009c*/ 	.word	0x00000000
        /*00a0*/ 	.short	0x0001
        /*00a2*/ 	.short	0x0008
        /*00a4*/ 	.byte	0x00, 0xf0, 0x21, 0x00


	//----- nvinfo : EIATTR_KPARAM_INFO
	.align		4
.L_129:
        /*00a8*/ 	.byte	0x04, 0x17
        /*00aa*/ 	.short	(.L_131 - .L_130)
.L_130:
        /*00ac*/ 	.word	0x00000000
        /*00b0*/ 	.short	0x0000
        /*00b2*/ 	.short	0x0000
        /*00b4*/ 	.byte	0x00, 0xf0, 0x21, 0x00


	//----- nvinfo : EIATTR_SPARSE_MMA_MASK
	.align		4
.L_131:
        /*00b8*/ 	.byte	0x03, 0x50
        /*00ba*/ 	.short	0x0000


	//----- nvinfo : EIATTR_MAXREG_COUNT
	.align		4
        /*00bc*/ 	.byte	0x03, 0x1b
        /*00be*/ 	.short	0x00ff


	//----- nvinfo : EIATTR_MERCURY_ISA_VERSION
	.align		4
        /*00c0*/ 	.byte	0x03, 0x5f
        /*00c2*/ 	.short	0x0101


	//----- nvinfo : EIATTR_EXIT_INSTR_OFFSETS
	.align		4
        /*00c4*/ 	.byte	0x04, 0x1c
        /*00c6*/ 	.short	(.L_133 - .L_132)


	//   ....[0]....
.L_132:
        /*00c8*/ 	.word	0x000000e0


	//   ....[1]....
        /*00cc*/ 	.word	0x000012b0


	//----- nvinfo : EIATTR_CRS_STACK_SIZE
	.align		4
.L_133:
        /*00d0*/ 	.byte	0x04, 0x1e
        /*00d2*/ 	.short	(.L_135 - .L_134)
.L_134:
        /*00d4*/ 	.word	0x00000000


	//----- nvinfo : EIATTR_CBANK_PARAM_SIZE
	.align		4
.L_135:
        /*00d8*/ 	.byte	0x03, 0x19
        /*00da*/ 	.short	0x0c20


	//----- nvinfo : EIATTR_PARAM_CBANK
	.align		4
        /*00dc*/ 	.byte	0x04, 0x0a
        /*00de*/ 	.short	(.L_137 - .L_136)
	.align		4
.L_136:
        /*00e0*/ 	.word	index@(.nv.constant0._Z25multi_tensor_apply_kernelI18TensorListMetadataILi5EE17LAMBStage1FunctorIN3c104HalfES4_fEJPfffffffEEvlPViT_T0_DpT1_)
        /*00e4*/ 	.short	0x0210
        /*00e6*/ 	.short	0x0c20


	//----- nvinfo : EIATTR_SW_WAR
	.align		4
.L_137:
        /*00e8*/ 	.byte	0x04, 0x36
        /*00ea*/ 	.short	(.L_139 - .L_138)
.L_138:
        /*00ec*/ 	.word	0x00000008
.L_139:


//--------------------- .nv.info._Z25multi_tensor_apply_kernelI18TensorListMetadataILi5EE17LAMBStage1FunctorIN3c104HalfEfS4_EJPfffffffEEvlPViT_T0_DpT1_ --------------------------
	.section	.nv.info._Z25multi_tensor_apply_kernelI18TensorListMetadataILi5EE17LAMBStage1FunctorIN3c104HalfEfS4_EJPfffffffEEvlPViT_T0_DpT1_,"",@"SHT_CUDA_INFO"
	.sectionflags	@""
	.align	4


	//----- nvinfo : EIATTR_CUDA_API_VERSION
	.align		4
        /*0000*/ 	.byte	0x04, 0x37
        /*0002*/ 	.short	(.L_141 - .L_140)
.L_140:
        /*0004*/ 	.word	0x00000082


	//----- nvinfo : EIATTR_KPARAM_INFO
	.align		4
.L_141:
        /*0008*/ 	.byte	0x04, 0x17
        /*000a*/ 	.short	(.L_143 - .L_142)
.L_142:
        /*000c*/ 	.word	0x00000000
        /*0010*/ 	.short	0x000a
        /*0012*/ 	.short	0x0c1c
        /*0014*/ 	.byte	0x00, 0xf0, 0x11, 0x00


	//----- nvinfo : EIATTR_KPARAM_INFO
	.align		4
.L_143:
        /*0018*/ 	.byte	0x04, 0x17
        /*001a*/ 	.short	(.L_145 - .L_144)
.L_144:
        /*001c*/ 	.word	0x00000000
        /*0020*/ 	.short	0x0009
        /*0022*/ 	.short	0x0c18
        /*0024*/ 	.byte	0x00, 0xf0, 0x11, 0x00


	//----- nvinfo : EIATTR_KPARAM_INFO
	.align		4
.L_145:
        /*0028*/ 	.byte	0x04, 0x17
        /*002a*/ 	.short	(.L_147 - .L_146)
.L_146:
        /*002c*/ 	.word	0x00000000
        /*0030*/ 	.short	0x0008
        /*0032*/ 	.short	0x0c14
        /*0034*/ 	.byte	0x00, 0xf0, 0x11, 0x00


	//----- nvinfo : EIATTR_KPARAM_INFO
	.align		4
.L_147:
        /*0038*/ 	.byte	0x04, 0x17
        /*003a*/ 	.short	(.L_149 - .L_148)
.L_148:
        /*003c*/ 	.word	0x00000000
        /*0040*/ 	.short	0x0007
        /*0042*/ 	.short	0x0c10
        /*0044*/ 	.byte	0x00, 0xf0, 0x11, 0x00


	//----- nvinfo : EIATTR_KPARAM_INFO
	.align		4
.L_149:
        /*0048*/ 	.byte	0x04, 0x17
        /*004a*/ 	.short	(.L_151 - .L_150)
.L_150:
        /*004c*/ 	.word	0x00000000
        /*0050*/ 	.short	0x0006
        /*0052*/ 	.short	0x0c0c
        /*0054*/ 	.byte	0x00, 0xf0, 0x11, 0x00


	//----- nvinfo : EIATTR_KPARAM_INFO
	.align		4
.L_151:
        /*0058*/ 	.byte	0x04, 0x17
        /*005a*/ 	.short	(.L_153 - .L_152)
.L_152:
        /*005c*/ 	.word	0x00000000
        /*0060*/ 	.short	0x0005
        /*0062*/ 	.short	0x0c08
        /*0064*/ 	.byte	0x00, 0xf0, 0x11, 0x00


	//----- nvinfo : EIATTR_KPARAM_INFO
	.align		4
.L_153:
        /*0068*/ 	.byte	0x04, 0x17
        /*006a*/ 	.short	(.L_155 - .L_154)
.L_154:
        /*006c*/ 	.word	0x00000000
        /*0070*/ 	.short	0x0004
        /*0072*/ 	.short	0x0c00
        /*0074*/ 	.byte	0x00, 0xf0, 0x21, 0x00


	//----- nvinfo : EIATTR_KPARAM_INFO
	.align		4
.L_155:
        /*0078*/ 	.byte	0x04, 0x17
        /*007a*/ 	.short	(.L_157 - .L_156)
.L_156:
        /*007c*/ 	.word	0x00000000
        /*0080*/ 	.short	0x0003
        /*0082*/ 	.short	0x0bf8
        /*0084*/ 	.byte	0x00, 0xf0, 0x05, 0x00


	//----- nvinfo : EIATTR_KPARAM_INFO
	.align		4
.L_157:
        /*0088*/ 	.byte	0x04, 0x17
        /*008a*/ 	.short	(.L_159 - .L_158)
.L_158:
        /*008c*/ 	.word	0x00000000
        /*0090*/ 	.short	0x0002
        /*0092*/ 	.short	0x0010
        /*0094*/ 	.byte	0x00, 0xf0, 0xa1, 0x2f


	//----- nvinfo : EIATTR_KPARAM_INFO
	.align		4
.L_159:
        /*0098*/ 	.byte	0x04, 0x17
        /*009a*/ 	.short	(.L_161 - .L_160)
.L_160:
        /*009c*/ 	.word	0x00000000
        /*00a0*/ 	.short	0x0001
        /*00a2*/ 	.short	0x0008
        /*00a4*/ 	.byte	0x00, 0xf0, 0x21, 0x00


	//----- nvinfo : EIATTR_KPARAM_INFO
	.align		4
.L_161:
        /*00a8*/ 	.byte	0x04, 0x17
        /*00aa*/ 	.short	(.L_163 - .L_162)
.L_162:
        /*00ac*/ 	.word	0x00000000
        /*00b0*/ 	.short	0x0000
        /*00b2*/ 	.short	0x0000
        /*00b4*/ 	.byte	0x00, 0xf0, 0x21, 0x00


	//----- nvinfo : EIATTR_SPARSE_MMA_MASK
	.align		4
.L_163:
        /*00b8*/ 	.byte	0x03, 0x50
        /*00ba*/ 	.short	0x0000


	//----- nvinfo : EIATTR_MAXREG_COUNT
	.align		4
        /*00bc*/ 	.byte	0x03, 0x1b
        /*00be*/ 	.short	0x00ff


	//----- nvinfo : EIATTR_MERCURY_ISA_VERSION
	.align		4
        /*00c0*/ 	.byte	0x03, 0x5f
        /*00c2*/ 	.short	0x0101


	//----- nvinfo : EIATTR_EXIT_INSTR_OFFSETS
	.align		4
        /*00c4*/ 	.byte	0x04, 0x1c
        /*00c6*/ 	.short	(.L_165 - .L_164)


	//   ....[0]....
.L_164:
        /*00c8*/ 	.word	0x000000e0


	//   ....[1]....
        /*00cc*/ 	.word	0x00000e40


	//----- nvinfo : EIATTR_CRS_STACK_SIZE
	.align		4
.L_165:
        /*00d0*/ 	.byte	0x04, 0x1e
        /*00d2*/ 	.short	(.L_167 - .L_166)
.L_166:
        /*00d4*/ 	.word	0x00000000


	//----- nvinfo : EIATTR_CBANK_PARAM_SIZE
	.align		4
.L_167:
        /*00d8*/ 	.byte	0x03, 0x19
        /*00da*/ 	.short	0x0c20


	//----- nvinfo : EIATTR_PARAM_CBANK
	.align		4
        /*00dc*/ 	.byte	0x04, 0x0a
        /*00de*/ 	.short	(.L_169 - .L_168)
	.align		4
.L_168:
        /*00e0*/ 	.word	index@(.nv.constant0._Z25multi_tensor_apply_kernelI18TensorListMetadataILi5EE17LAMBStage1FunctorIN3c104HalfEfS4_EJPfffffffEEvlPViT_T0_DpT1_)
        /*00e4*/ 	.short	0x0210
        /*00e6*/ 	.short	0x0c20


	//----- nvinfo : EIATTR_SW_WAR
	.align		4
.L_169:
        /*00e8*/ 	.byte	0x04, 0x36
        /*00ea*/ 	.short	(.L_171 - .L_170)
.L_170:
        /*00ec*/ 	.word	0x00000008
.L_171:


//--------------------- .nv.info._Z25multi_tensor_apply_kernelI18TensorListMetadataILi5EE17LAMBStage1FunctorIN3c104HalfEffEJPfffffffEEvlPViT_T0_DpT1_ --------------------------
	.section	.nv.info._Z25multi_tensor_apply_kernelI18TensorListMetadataILi5EE17LAMBStage1FunctorIN3c104HalfEffEJPfffffffEEvlPViT_T0_DpT1_,"",@"SHT_CUDA_INFO"
	.sectionflags	@""
	.align	4


	//----- nvinfo : EIATTR_CUDA_API_VERSION
	.align		4
        /*0000*/ 	.byte	0x04, 0x37
        /*0002*/ 	.short	(.L_173 - .L_172)
.L_172:
        /*0004*/ 	.word	0x00000082


	//----- nvinfo : EIATTR_KPARAM_INFO
	.align		4
.L_173:
        /*0008*/ 	.byte	0x04, 0x17
        /*000a*/ 	.short	(.L_175 - .L_174)
.L_174:
        /*000c*/ 	.word	0x00000000
        /*0010*/ 	.short	0x000a
        /*0012*/ 	.short	0x0c1c
        /*0014*/ 	.byte	0x00, 0xf0, 0x11, 0x00


	//----- nvinfo : EIATTR_KPARAM_INFO
	.align		4
.L_175:
        /*0018*/ 	.byte	0x04, 0x17
        /*001a*/ 	.short	(.L_177 - .L_176)
.L_176:
        /*001c*/ 	.word	0x00000000
        /*0020*/ 	.short	0x0009
        /*0022*/ 	.short	0x0c18
        /*0024*/ 	.byte	0x00, 0xf0, 0x11, 0x00


	//----- nvinfo : EIATTR_KPARAM_INFO
	.align		4
.L_177:
        /*0028*/ 	.byte	0x04, 0x17
        /*002a*/ 	.short	(.L_179 - .L_178)
.L_178:
        /*002c*/ 	.word	0x00000000
        /*0030*/ 	.short	0x0008
        /*0032*/ 	.short	0x0c14
        /*0034*/ 	.byte	0x00, 0xf0, 0x11, 0x00


	//----- nvinfo : EIATTR_KPARAM_INFO
	.align		4
.L_179:
        /*0038*/ 	.byte	0x04, 0x17
        /*003a*/ 	.short	(.L_181 - .L_180)
.L_180:
        /*003c*/ 	.word	0x00000000
        /*0040*/ 	.short	0x0007
        /*0042*/ 	.short	0x0c10
        /*0044*/ 	.byte	0x00, 0xf0, 0x11, 0x00


	//----- nvinfo : EIATTR_KPARAM_INFO
	.align		4
.L_181:
        /*0048*/ 	.byte	0x04, 0x17
        /*004a*/ 	.short	(.L_183 - .L_182)
.L_182:
        /*004c*/ 	.word	0x00000000
        /*0050*/ 	.short	0x0006
        /*0052*/ 	.short	0x0c0c
        /*0054*/ 	.byte	0x00, 0xf0, 0x11, 0x00


	//----- nvinfo : EIATTR_KPARAM_INFO
	.align		4
.L_183:
        /*0058*/ 	.byte	0x04, 0x17
        /*005a*/ 	.short	(.L_185 - .L_184)
.L_184:
        /*005c*/ 	.word	0x00000000
        /*0060*/ 	.short	0x0005
        /*0062*/ 	.short	0x0c08
        /*0064*/ 	.byte	0x00, 0xf0, 0x11, 0x00


	//----- nvinfo : EIATTR_KPARAM_INFO
	.align		4
.L_185:
        /*0068*/ 	.byte	0x04, 0x17
        /*006a*/ 	.short	(.L_187 - .L_186)
.L_186:
        /*006c*/ 	.word	0x00000000
        /*0070*/ 	.short	0x0004
        /*0072*/ 	.short	0x0c00
        /*0074*/ 	.byte	0x00, 0xf0, 0x21, 0x00


	//----- nvinfo : EIATTR_KPARAM_INFO
	.align		4
.L_187:
        /*0078*/ 	.byte	0x04, 0x17
        /*007a*/ 	.short	(.L_189 - .L_188)
.L_188:
        /*007c*/ 	.word	0x00000000
        /*0080*/ 	.short	0x0003
        /*0082*/ 	.short	0x0bf8
        /*0084*/ 	.byte	0x00, 0xf0, 0x05, 0x00


	//----- nvinfo : EIATTR_KPARAM_INFO
	.align		4
.L_189:
        /*0088*/ 	.byte	0x04, 0x17
        /*008a*/ 	.short	(.L_191 - .L_190)
.L_190:
        /*008c*/ 	.word	0x00000000
        /*0090*/ 	.short	0x0002
        /*0092*/ 	.short	0x0010
        /*0094*/ 	.byte	0x00, 0xf0, 0xa1, 0x2f


	//----- nvinfo : EIATTR_KPARAM_INFO
	.align		4
.L_191:
        /*0098*/ 	.byte	0x04, 0x17
        /*009a*/ 	.short	(.L_193 - .L_192)
.L_192:
        /*009c*/ 	.word	0x00000000
        /*00a0*/ 	.short	0x0001
        /*00a2*/ 	.short	0x0008
        /*00a4*/ 	.byte	0x00, 0xf0, 0x21, 0x00


	//----- nvinfo : EIATTR_KPARAM_INFO
	.align		4
.L_193:
        /*00a8*/ 	.byte	0x04, 0x17
        /*00aa*/ 	.short	(.L_195 - .L_194)
.L_194:
        /*00ac*/ 	.word	0x00000000
        /*00b0*/ 	.short	0x0000
        /*00b2*/ 	.short	0x0000
        /*00b4*/ 	.byte	0x00, 0xf0, 0x21, 0x00


	//----- nvinfo : EIATTR_SPARSE_MMA_MASK
	.align		4
.L_195:
        /*00b8*/ 	.byte	0x03, 0x50
        /*00ba*/ 	.short	0x0000


	//----- nvinfo : EIATTR_MAXREG_COUNT
	.align		4
        /*00bc*/ 	.byte	0x03, 0x1b
        /*00be*/ 	.short	0x00ff


	//----- nvinfo : EIATTR_MERCURY_ISA_VERSION
	.align		4
        /*00c0*/ 	.byte	0x03, 0x5f
        /*00c2*/ 	.short	0x0101


	//----- nvinfo : EIATTR_EXIT_INSTR_OFFSETS
	.align		4
        /*00c4*/ 	.byte	0x04, 0x1c
        /*00c6*/ 	.short	(.L_197 - .L_196)


	//   ....[0]....
.L_196:
        /*00c8*/ 	.word	0x000000e0


	//   ....[1]....
        /*00cc*/ 	.word	0x00000dd0


	//----- nvinfo : EIATTR_CRS_STACK_SIZE
	.align		4
.L_197:
        /*00d0*/ 	.byte	0x04, 0x1e
        /*00d2*/ 	.short	(.L_199 - .L_198)
.L_198:
        /*00d4*/ 	.word	0x00000000


	//----- nvinfo : EIATTR_CBANK_PARAM_SIZE
	.align		4
.L_199:
        /*00d8*/ 	.byte	0x03, 0x19
        /*00da*/ 	.short	0x0c20


	//----- nvinfo : EIATTR_PARAM_CBANK
	.align		4
        /*00dc*/ 	.byte	0x04, 0x0a
        /*00de*/ 	.short	(.L_201 - .L_200)
	.align		4
.L_200:
        /*00e0*/ 	.word	index@(.nv.constant0._Z25multi_tensor_apply_kernelI18TensorListMetadataILi5EE17LAMBStage1FunctorIN3c104HalfEffEJPfffffffEEvlPViT_T0_DpT1_)
        /*00e4*/ 	.short	0x0210
        /*00e6*/ 	.short	0x0c20


	//----- nvinfo : EIATTR_SW_WAR
	.align		4
.L_201:
        /*00e8*/ 	.byte	0x04, 0x36
        /*00ea*/ 	.short	(.L_203 - .L_202)
.L_202:
        /*00ec*/ 	.word	0x00000008
.L_203:


//--------------------- .nv.info._Z25multi_tensor_apply_kernelI18TensorListMetadataILi5EE17LAMBStage1FunctorIfN3c104HalfES4_EJPfffffffEEvlPViT_T0_DpT1_ --------------------------
	.section	.nv.info._Z25multi_tensor_apply_kernelI18TensorListMetadataILi5EE17LAMBStage1FunctorIfN3c104HalfES4_EJPfffffffEEvlPViT_T0_DpT1_,"",@"SHT_CUDA_INFO"
	.sectionflags	@""
	.align	4


	//----- nvinfo : EIATTR_CUDA_API_VERSION
	.align		4
        /*0000*/ 	.byte	0x04, 0x37
        /*0002*/ 	.short	(.L_205 - .L_204)
.L_204:
        /*0004*/ 	.word	0x00000082


	//----- nvinfo : EIATTR_KPARAM_INFO
	.align		4
.L_205:
        /*0008*/ 	.byte	0x04, 0x17
        /*000a*/ 	.short	(.L_207 - .L_206)
.L_206:
        /*000c*/ 	.word	0x00000000
        /*0010*/ 	.short	0x000a
        /*0012*/ 	.short	0x0c1c
        /*0014*/ 	.byte	0x00, 0xf0, 0x11, 0x00


	//----- nvinfo : EIATTR_KPARAM_INFO
	.align		4
.L_207:
        /*0018*/ 	.byte	0x04, 0x17
        /*001a*/ 	.short	(.L_209 - .L_208)
.L_208:
        /*001c*/ 	.word	0x00000000
        /*0020*/ 	.short	0x0009
        /*0022*/ 	.short	0x0c18
        /*0024*/ 	.byte	0x00, 0xf0, 0x11, 0x00


	//----- nvinfo : EIATTR_KPARAM_INFO
	.align		4
.L_209:
        /*0028*/ 	.byte	0x04, 0x17
        /*002a*/ 	.short	(.L_211 - .L_210)
.L_210:
        /*002c*/ 	.word	0x00000000
        /*0030*/ 	.short	0x0008
        /*0032*/ 	.short	0x0c14
        /*0034*/ 	.byte	0x00, 0xf0, 0x11, 0x00


	//----- nvinfo : EIATTR_KPARAM_INFO
	.align		4
.L_211:
        /*0038*/ 	.byte	0x04, 0x17
        /*003a*/ 	.short	(.L_213 - .L_212)
.L_212:
        /*003c*/ 	.word	0x00000000
        /*0040*/ 	.short	0x0007
        /*0042*/ 	.short	0x0c10
        /*0044*/ 	.byte	0x00, 0xf0, 0x11, 0x00


	//----- nvinfo : EIATTR_KPARAM_INFO
	.align		4
.L_213:
        /*0048*/ 	.byte	0x04, 0x17
        /*004a*/ 	.short	(.L_215 - .L_214)
.L_214:
        /*004c*/ 	.word	0x00000000
        /*0050*/ 	.short	0x0006
        /*0052*/ 	.short	0x0c0c
        /*0054*/ 	.byte	0x00, 0xf0, 0x11, 0x00


	//----- nvinfo : EIATTR_KPARAM_INFO
	.align		4
.L_215:
        /*0058*/ 	.byte	0x04, 0x17
        /*005a*/ 	.short	(.L_217 - .L_216)
.L_216:
        /*005c*/ 	.word	0x00000000
        /*0060*/ 	.short	0x0005
        /*0062*/ 	.short	0x0c08
        /*0064*/ 	.byte	0x00, 0xf0, 0x11, 0x00


	//----- nvinfo : EIATTR_KPARAM_INFO
	.align		4
.L_217:
        /*0068*/ 	.byte	0x04, 0x17
        /*006a*/ 	.short	(.L_219 - .L_218)
.L_218:
        /*006c*/ 	.word	0x00000000
        /*0070*/ 	.short	0x0004
        /*0072*/ 	.short	0x0c00
        /*0074*/ 	.byte	0x00, 0xf0, 0x21, 0x00


	//----- nvinfo : EIATTR_KPARAM_INFO
	.align		4
.L_219:
        /*0078*/ 	.byte	0x04, 0x17
        /*007a*/ 	.short	(.L_221 - .L_220)
.L_220:
        /*007c*/ 	.word	0x00000000
        /*0080*/ 	.short	0x0003
        /*0082*/ 	.short	0x0bf8
        /*0084*/ 	.byte	0x00, 0xf0, 0x05, 0x00


	//----- nvinfo : EIATTR_KPARAM_INFO
	.align		4
.L_221:
        /*0088*/ 	.byte	0x04, 0x17
        /*008a*/ 	.short	(.L_223 - .L_222)
.L_222:
        /*008c*/ 	.word	0x00000000
        /*0090*/ 	.short	0x0002
        /*0092*/ 	.short	0x0010
        /*0094*/ 	.byte	0x00, 0xf0, 0xa1, 0x2f


	//----- nvinfo : EIATTR_KPARAM_INFO
	.align		4
.L_223:
        /*0098*/ 	.byte	0x04, 0x17
        /*009a*/ 	.short	(.L_225 - .L_224)
.L_224:
        /*009c*/ 	.word	0x00000000
        /*00a0*/ 	.short	0x0001
        /*00a2*/ 	.short	0x0008
        /*00a4*/ 	.byte	0x00, 0xf0, 0x21, 0x00


	//----- nvinfo : EIATTR_KPARAM_INFO
	.align		4
.L_225:
        /*00a8*/ 	.byte	0x04, 0x17
        /*00aa*/ 	.short	(.L_227 - .L_226)
.L_226:
        /*00ac*/ 	.word	0x00000000
        /*00b0*/ 	.short	0x0000
        /*00b2*/ 	.short	0x0000
        /*00b4*/ 	.byte	0x00, 0xf0, 0x21, 0x00


	//----- nvinfo : EIATTR_SPARSE_MMA_MASK
	.align		4
.L_227:
        /*00b8*/ 	.byte	0x03, 0x50
        /*00ba*/ 	.short	0x0000


	//----- nvinfo : EIATTR_MAXREG_COUNT
	.align		4
        /*00bc*/ 	.byte	0x03, 0x1b
        /*00be*/ 	.short	0x00ff


	//----- nvinfo : EIATTR_MERCURY_ISA_VERSION
	.align		4
        /*00c0*/ 	.byte	0x03, 0x5f
        /*00c2*/ 	.short	0x0101


	//----- nvinfo : EIATTR_EXIT_INSTR_OFFSETS
	.align		4
        /*00c4*/ 	.byte	0x04, 0x1c
        /*00c6*/ 	.short	(.L_229 - .L_228)


	//   ....[0]....
.L_228:
        /*00c8*/ 	.word	0x000000e0


	//   ....[1]....
        /*00cc*/ 	.word	0x000011f0


	//----- nvinfo : EIATTR_CRS_STACK_SIZE
	.align		4
.L_229:
        /*00d0*/ 	.byte	0x04, 0x1e
        /*00d2*/ 	.short	(.L_231 - .L_230)
.L_230:
        /*00d4*/ 	.word	0x00000000


	//----- nvinfo : EIATTR_CBANK_PARAM_SIZE
	.align		4
.L_231:
        /*00d8*/ 	.byte	0x03, 0x19
        /*00da*/ 	.short	0x0c20


	//----- nvinfo : EIATTR_PARAM_CBANK
	.align		4
        /*00dc*/ 	.byte	0x04, 0x0a
        /*00de*/ 	.short	(.L_233 - .L_232)
	.align		4
.L_232:
        /*00e0*/ 	.word	index@(.nv.constant0._Z25multi_tensor_apply_kernelI18TensorListMetadataILi5EE17LAMBStage1FunctorIfN3c104HalfES4_EJPfffffffEEvlPViT_T0_DpT1_)
        /*00e4*/ 	.short	0x0210
        /*00e6*/ 	.short	0x0c20


	//----- nvinfo : EIATTR_SW_WAR
	.align		4
.L_233:
        /*00e8*/ 	.byte	0x04, 0x36
        /*00ea*/ 	.short	(.L_235 - .L_234)
.L_234:
        /*00ec*/ 	.word	0x00000008
.L_235:


//--------------------- .nv.info._Z25multi_tensor_apply_kernelI18TensorListMetadataILi5EE17LAMBStage1FunctorIfN3c104HalfEfEJPfffffffEEvlPViT_T0_DpT1_ --------------------------
	.section	.nv.info._Z25multi_tensor_apply_kernelI18TensorListMetadataILi5EE17LAMBStage1FunctorIfN3c104HalfEfEJPfffffffEEvlPViT_T0_DpT1_,"",@"SHT_CUDA_INFO"
	.sectionflags	@""
	.align	4


	//----- nvinfo : EIATTR_CUDA_API_VERSION
	.align		4
        /*0000*/ 	.byte	0x04, 0x37
        /*0002*/ 	.short	(.L_237 - .L_236)
.L_236:
        /*0004*/ 	.word	0x00000082


	//----- nvinfo : EIATTR_KPARAM_INFO
	.align		4
.L_237:
        /*0008*/ 	.byte	0x04, 0x17
        /*000a*/ 	.short	(.L_239 - .L_238)
.L_238:
        /*000c*/ 	.word	0x00000000
        /*0010*/ 	.short	0x000a
        /*0012*/ 	.short	0x0c1c
        /*0014*/ 	.byte	0x00, 0xf0, 0x11, 0x00


	//----- nvinfo : EIATTR_KPARAM_INFO
	.align		4
.L_239:
        /*0018*/ 	.byte	0x04, 0x17
        /*001a*/ 	.short	(.L_241 - .L_240)
.L_240:
        /*001c*/ 	.word	0x00000000
        /*0020*/ 	.short	0x0009
        /*0022*/ 	.short	0x0c18
        /*0024*/ 	.byte	0x00, 0xf0, 0x11, 0x00


	//----- nvinfo : EIATTR_KPARAM_INFO
	.align		4
.L_241:
        /*0028*/ 	.byte	0x04, 0x17
        /*002a*/ 	.short	(.L_243 - .L_242)
.L_242:
        /*002c*/ 	.word	0x00000000
        /*0030*/ 	.short	0x0008
        /*0032*/ 	.short	0x0c14
        /*0034*/ 	.byte	0x00, 0xf0, 0x11, 0x00


	//----- nvinfo : EIATTR_KPARAM_INFO
	.align		4
.L_243:
        /*0038*/ 	.byte	0x04, 0x17
        /*003a*/ 	.short	(.L_245 - .L_244)
.L_244:
        /*003c*/ 	.word	0x00000000
        /*0040*/ 	.short	0x0007
        /*0042*/ 	.short	0x0c10
        /*0044*/ 	.byte	0x00, 0xf0, 0x11, 0x00


	//----- nvinfo : EIATTR_KPARAM_INFO
	.align		4
.L_245:
        /*0048*/ 	.byte	0x04, 0x17
        /*004a*/ 	.short	(.L_247 - .L_246)
.L_246:
        /*004c*/ 	.word	0x00000000
        /*0050*/ 	.short	0x0006
        /*0052*/ 	.short	0x0c0c
        /*0054*/ 	.byte	0x00, 0xf0, 0x11, 0x00


	//----- nvinfo : EIATTR_KPARAM_INFO
	.align		4
.L_247:
        /*0058*/ 	.byte	0x04, 0x17
        /*005a*/ 	.short	(.L_249 - .L_248)
.L_248:
        /*005c*/ 	.word	0x00000000
        /*0060*/ 	.short	0x0005
        /*0062*/ 	.short	0x0c08
        /*0064*/ 	.byte	0x00, 0xf0, 0x11, 0x00


	//----- nvinfo : EIATTR_KPARAM_INFO
	.align		4
.L_249:
        /*0068*/ 	.byte	0x04, 0x17
        /*006a*/ 	.short	(.L_251 - .L_250)
.L_250:
        /*006c*/ 	.word	0x00000000
        /*0070*/ 	.short	0x0004
        /*0072*/ 	.short	0x0c00
        /*0074*/ 	.byte	0x00, 0xf0, 0x21, 0x00


	//----- nvinfo : EIATTR_KPARAM_INFO
	.align		4
.L_251:
        /*0078*/ 	.byte	0x04, 0x17
        /*007a*/ 	.short	(.L_253 - .L_252)
.L_252:
        /*007c*/ 	.word	0x00000000
        /*0080*/ 	.short	0x0003
        /*0082*/ 	.short	0x0bf8
        /*0084*/ 	.byte	0x00, 0xf0, 0x05, 0x00


	//----- nvinfo : EIATTR_KPARAM_INFO
	.align		4
.L_253:
        /*0088*/ 	.byte	0x04, 0x17
        /*008a*/ 	.short	(.L_255 - .L_254)
.L_254:
        /*008c*/ 	.word	0x00000000
        /*0090*/ 	.short	0x0002
        /*0092*/ 	.short	0x0010
        /*0094*/ 	.byte	0x00, 0xf0, 0xa1, 0x2f


	//----- nvinfo : EIATTR_KPARAM_INFO
	.align		4
.L_255:
        /*0098*/ 	.byte	0x04, 0x17
        /*009a*/ 	.short	(.L_257 - .L_256)
.L_256:
        /*009c*/ 	.word	0x00000000
        /*00a0*/ 	.short	0x0001
        /*00a2*/ 	.short	0x0008
        /*00a4*/ 	.byte	0x00, 0xf0, 0x21, 0x00


	//----- nvinfo : EIATTR_KPARAM_INFO
	.align		4
.L_257:
        /*00a8*/ 	.byte	0x04, 0x17
        /*00aa*/ 	.short	(.L_259 - .L_258)
.L_258:
        /*00ac*/ 	.word	0x00000000
        /*00b0*/ 	.short	0x0000
        /*00b2*/ 	.short	0x0000
        /*00b4*/ 	.byte	0x00, 0xf0, 0x21, 0x00


	//----- nvinfo : EIATTR_SPARSE_MMA_MASK
	.align		4
.L_259:
        /*00b8*/ 	.byte	0x03, 0x50
        /*00ba*/ 	.short	0x0000


	//----- nvinfo : EIATTR_MAXREG_COUNT
	.align		4
        /*00bc*/ 	.byte	0x03, 0x1b
        /*00be*/ 	.short	0x00ff


	//----- nvinfo : EIATTR_MERCURY_ISA_VERSION
	.align		4
        /*00c0*/ 	.byte	0x03, 0x5f
        /*00c2*/ 	.short	0x0101


	//----- nvinfo : EIATTR_EXIT_INSTR_OFFSETS
	.align		4
        /*00c4*/ 	.byte	0x04, 0x1c
        /*00c6*/ 	.short	(.L_261 - .L_260)


	//   ....[0]....
.L_260:
        /*00c8*/ 	.word	0x000000e0


	//   ....[1]....
        /*00cc*/ 	.word	0x00001270


	//----- nvinfo : EIATTR_CRS_STACK_SIZE
	.align		4
.L_261:
        /*00d0*/ 	.byte	0x04, 0x1e
        /*00d2*/ 	.short	(.L_263 - .L_262)
.L_262:
        /*00d4*/ 	.word	0x00000000


	//----- nvinfo : EIATTR_CBANK_PARAM_SIZE
	.align		4
.L_263:
        /*00d8*/ 	.byte	0x03, 0x19
        /*00da*/ 	.short	0x0c20


	//----- nvinfo : EIATTR_PARAM_CBANK
	.align		4
        /*00dc*/ 	.byte	0x04, 0x0a
        /*00de*/ 	.short	(.L_265 - .L_264)
	.align		4
.L_264:
        /*00e0*/ 	.word	index@(.nv.constant0._Z25multi_tensor_apply_kernelI18TensorListMetadataILi5EE17LAMBStage1FunctorIfN3c104HalfEfEJPfffffffEEvlPViT_T0_DpT1_)
        /*00e4*/ 	.short	0x0210
        /*00e6*/ 	.short	0x0c20


	//----- nvinfo : EIATTR_SW_WAR
	.align		4
.L_265:
        /*00e8*/ 	.byte	0x04, 0x36
        /*00ea*/ 	.short	(.L_267 - .L_266)
.L_266:
        /*00ec*/ 	.word	0x00000008
.L_267:


//--------------------- .nv.info._Z25multi_tensor_apply_kernelI18TensorListMetadataILi5EE17LAMBStage1FunctorIffN3c104HalfEEJPfffffffEEvlPViT_T0_DpT1_ --------------------------
	.section	.nv.info._Z25multi_tensor_apply_kernelI18TensorListMetadataILi5EE17LAMBStage1FunctorIffN3c104HalfEEJPfffffffEEvlPViT_T0_DpT1_,"",@"SHT_CUDA_INFO"
	.sectionflags	@""
	.align	4


	//----- nvinfo : EIATTR_CUDA_API_VERSION
	.align		4
        /*0000*/ 	.byte	0x04, 0x37
        /*0002*/ 	.short	(.L_269 - .L_268)
.L_268:
        /*0004*/ 	.word	0x00000082


	//----- nvinfo : EIATTR_KPARAM_INFO
	.align		4
.L_269:
        /*0008*/ 	.byte	0x04, 0x17
        /*000a*/ 	.short	(.L_271 - .L_270)
.L_270:
        /*000c*/ 	.word	0x00000000
        /*0010*/ 	.short	0x000a
        /*0012*/ 	.short	0x0c1c
        /*0014*/ 	.byte	0x00, 0xf0, 0x11, 0x00


	//----- nvinfo : EIATTR_KPARAM_INFO
	.align		4
.L_271:
        /*0018*/ 	.byte	0x04, 0x17
        /*001a*/ 	.short	(.L_273 - .L_272)
.L_272:
        /*001c*/ 	.word	0x00000000
        /*0020*/ 	.short	0x0009
        /*0022*/ 	.short	0x0c18
        /*0024*/ 	.byte	0x00, 0xf0, 0x11, 0x00


	//----- nvinfo : EIATTR_KPARAM_INFO
	.align		4
.L_273:
        /*0028*/ 	.byte	0x04, 0x17
        /*002a*/ 	.short	(.L_275 - .L_274)
.L_274:
        /*002c*/ 	.word	0x00000000
        /*0030*/ 	.short	0x0008
        /*0032*/ 	.short	0x0c14
        /*0034*/ 	.byte	0x00, 0xf0, 0x11, 0x00


	//----- nvinfo : EIATTR_KPARAM_INFO
	.align		4
.L_275:
        /*0038*/ 	.byte	0x04, 0x17
        /*003a*/ 	.short	(.L_277 - .L_276)
.L_276:
        /*003c*/ 	.word	0x00000000
        /*0040*/ 	.short	0x0007
        /*0042*/ 	.short	0x0c10
        /*0044*/ 	.byte	0x00, 0xf0, 0x11, 0x00


	//----- nvinfo : EIATTR_KPARAM_INFO
	.align		4
.L_277:
        /*0048*/ 	.byte	0x04, 0x17
        /*004a*/ 	.short	(.L_279 - .L_278)
.L_278:
        /*004c*/ 	.word	0x00000000
        /*0050*/ 	.short	0x0006
        /*0052*/ 	.short	0x0c0c
        /*0054*/ 	.byte	0x00, 0xf0, 0x11, 0x00


	//----- nvinfo : EIATTR_KPARAM_INFO
	.align		4
.L_279:
        /*0058*/ 	.byte	0x04, 0x17
        /*005a*/ 	.short	(.L_281 - .L_280)
.L_280:
        /*005c*/ 	.word	0x00000000
        /*0060*/ 	.short	0x0005
        /*0062*/ 	.short	0x0c08
        /*0064*/ 	.byte	0x00, 0xf0, 0x11, 0x00


	//----- nvinfo : EIATTR_KPARAM_INFO
	.align		4
.L_281:
        /*0068*/ 	.byte	0x04, 0x17
        /*006a*/ 	.short	(.L_283 - .L_282)
.L_282:
        /*006c*/ 	.word	0x00000000
        /*0070*/ 	.short	0x0004
        /*0072*/ 	.short	0x0c00
        /*0074*/ 	.byte	0x00, 0xf0, 0x21, 0x00


	//----- nvinfo : EIATTR_KPARAM_INFO
	.align		4
.L_283:
        /*0078*/ 	.byte	0x04, 0x17
        /*007a*/ 	.short	(.L_285 - .L_284)
.L_284:
        /*007c*/ 	.word	0x00000000
        /*0080*/ 	.short	0x0003
        /*0082*/ 	.short	0x0bf8
        /*0084*/ 	.byte	0x00, 0xf0, 0x05, 0x00


	//----- nvinfo : EIATTR_KPARAM_INFO
	.align		4
.L_285:
        /*0088*/ 	.byte	0x04, 0x17
        /*008a*/ 	.short	(.L_287 - .L_286)
.L_286:
        /*008c*/ 	.word	0x00000000
        /*0090*/ 	.short	0x0002
        /*0092*/ 	.short	0x0010
        /*0094*/ 	.byte	0x00, 0xf0, 0xa1, 0x2f


	//----- nvinfo : EIATTR_KPARAM_INFO
	.align		4
.L_287:
        /*0098*/ 	.byte	0x04, 0x17
        /*009a*/ 	.short	(.L_289 - .L_288)
.L_288:
        /*009c*/ 	.word	0x00000000
        /*00a0*/ 	.short	0x0001
        /*00a2*/ 	.short	0x0008
        /*00a4*/ 	.byte	0x00, 0xf0, 0x21, 0x00


	//----- nvinfo : EIATTR_KPARAM_INFO
	.align		4
.L_289:
        /*00a8*/ 	.byte	0x04, 0x17
        /*00aa*/ 	.short	(.L_291 - .L_290)
.L_290:
        /*00ac*/ 	.word	0x00000000
        /*00b0*/ 	.short	0x0000
        /*00b2*/ 	.short	0x0000
        /*00b4*/ 	.byte	0x00, 0xf0, 0x21, 0x00


	//----- nvinfo : EIATTR_SPARSE_MMA_MASK
	.align		4
.L_291:
        /*00b8*/ 	.byte	0x03, 0x50
        /*00ba*/ 	.short	0x0000


	//----- nvinfo : EIATTR_MAXREG_COUNT
	.align		4
        /*00bc*/ 	.byte	0x03, 0x1b
        /*00be*/ 	.short	0x00ff


	//----- nvinfo : EIATTR_MERCURY_ISA_VERSION
	.align		4
        /*00c0*/ 	.byte	0x03, 0x5f
        /*00c2*/ 	.short	0x0101


	//----- nvinfo : EIATTR_EXIT_INSTR_OFFSETS
	.align		4
        /*00c4*/ 	.byte	0x04, 0x1c
        /*00c6*/ 	.short	(.L_293 - .L_292)


	//   ....[0]....
.L_292:
        /*00c8*/ 	.word	0x000000e0


	//   ....[1]....
        /*00cc*/ 	.word	0x00000db0


	//----- nvinfo : EIATTR_CRS_STACK_SIZE
	.align		4
.L_293:
        /*00d0*/ 	.byte	0x04, 0x1e
        /*00d2*/ 	.short	(.L_295 - .L_294)
.L_294:
        /*00d4*/ 	.word	0x00000000


	//----- nvinfo : EIATTR_CBANK_PARAM_SIZE
	.align		4
.L_295:
        /*00d8*/ 	.byte	0x03, 0x19
        /*00da*/ 	.short	0x0c20


	//----- nvinfo : EIATTR_PARAM_CBANK
	.align		4
        /*00dc*/ 	.byte	0x04, 0x0a
        /*00de*/ 	.short	(.L_297 - .L_296)
	.align		4
.L_296:
        /*00e0*/ 	.word	index@(.nv.constant0._Z25multi_tensor_apply_kernelI18TensorListMetadataILi5EE17LAMBStage1FunctorIffN3c104HalfEEJPfffffffEEvlPViT_T0_DpT1_)
        /*00e4*/ 	.short	0x0210
        /*00e6*/ 	.short	0x0c20


	//----- nvinfo : EIATTR_SW_WAR
	.align		4
.L_297:
        /*00e8*/ 	.byte	0x04, 0x36
        /*00ea*/ 	.short	(.L_299 - .L_298)
.L_298:
        /*00ec*/ 	.word	0x00000008
.L_299:


//--------------------- .nv.info._Z25multi_tensor_apply_kernelI18TensorListMetadataILi5EE17LAMBStage1FunctorIfffEJPfffffffEEvlPViT_T0_DpT1_ --------------------------
	.section	.nv.info._Z25multi_tensor_apply_kernelI18TensorListMetadataILi5EE17LAMBStage1FunctorIfffEJPfffffffEEvlPViT_T0_DpT1_,"",@"SHT_CUDA_INFO"
	.sectionflags	@""
	.align	4


	//----- nvinfo : EIATTR_CUDA_API_VERSION
	.align		4
        /*0000*/ 	.byte	0x04, 0x37
        /*0002*/ 	.short	(.L_301 - .L_300)
.L_300:
        /*0004*/ 	.word	0x00000082


	//----- nvinfo : EIATTR_KPARAM_INFO
	.align		4
.L_301:
        /*0008*/ 	.byte	0x04, 0x17
        /*000a*/ 	.short	(.L_303 - .L_302)
.L_302:
        /*000c*/ 	.word	0x00000000
        /*0010*/ 	.short	0x000a
        /*0012*/ 	.short	0x0c1c
        /*0014*/ 	.byte	0x00, 0xf0, 0x11, 0x00


	//----- nvinfo : EIATTR_KPARAM_INFO
	.align		4
.L_303:
        /*0018*/ 	.byte	0x04, 0x17
        /*001a*/ 	.short	(.L_305 - .L_304)
.L_304:
        /*001c*/ 	.word	0x00000000
        /*0020*/ 	.short	0x0009
        /*0022*/ 	.short	0x0c18
        /*0024*/ 	.byte	0x00, 0xf0, 0x11, 0x00


	//----- nvinfo : EIATTR_KPARAM_INFO
	.align		4
.L_305:
        /*0028*/ 	.byte	0x04, 0x17
        /*002a*/ 	.short	(.L_307 - .L_306)
.L_306:
        /*002c*/ 	.word	0x00000000
        /*0030*/ 	.short	0x0008
        /*0032*/ 	.short	0x0c14
        /*0034*/ 	.byte	0x00, 0xf0, 0x11, 0x00


	//----- nvinfo : EIATTR_KPARAM_INFO
	.align		4
.L_307:
        /*0038*/ 	.byte	0x04, 0x17
        /*003a*/ 	.short	(.L_309 - .L_308)
.L_308:
        /*003c*/ 	.word	0x00000000
        /*0040*/ 	.short	0x0007
        /*0042*/ 	.short	0x0c10
        /*0044*/ 	.byte	0x00, 0xf0, 0x11, 0x00


	//----- nvinfo : EIATTR_KPARAM_INFO
	.align		4
.L_309:
        /*0048*/ 	.byte	0x04, 0x17
        /*004a*/ 	.short	(.L_311 - .L_310)
.L_310:
        /*004c*/ 	.word	0x00000000
        /*0050*/ 	.short	0x0006
        /*0052*/ 	.short	0x0c0c
        /*0054*/ 	.byte	0x00, 0xf0, 0x11, 0x00


	//----- nvinfo : EIATTR_KPARAM_INFO
	.align		4
.L_311:
        /*0058*/ 	.byte	0x04, 0x17
        /*005a*/ 	.short	(.L_313 - .L_312)
.L_312:
        /*005c*/ 	.word	0x00000000
        /*0060*/ 	.short	0x0005
        /*0062*/ 	.short	0x0c08
        /*0064*/ 	.byte	0x00, 0xf0, 0x11, 0x00


	//----- nvinfo : EIATTR_KPARAM_INFO
	.align		4
.L_313:
        /*0068*/ 	.byte	0x04, 0x17
        /*006a*/ 	.short	(.L_315 - .L_314)
.L_314:
        /*006c*/ 	.word	0x00000000
        /*0070*/ 	.short	0x0004
        /*0072*/ 	.short	0x0c00
        /*0074*/ 	.byte	0x00, 0xf0, 0x21, 0x00


	//----- nvinfo : EIATTR_KPARAM_INFO
	.align		4
.L_315:
        /*0078*/ 	.byte	0x04, 0x17
        /*007a*/ 	.short	(.L_317 - .L_316)
.L_316:
        /*007c*/ 	.word	0x00000000
        /*0080*/ 	.short	0x0003
        /*0082*/ 	.short	0x0bf8
        /*0084*/ 	.byte	0x00, 0xf0, 0x05, 0x00


	//----- nvinfo : EIATTR_KPARAM_INFO
	.align		4
.L_317:
        /*0088*/ 	.byte	0x04, 0x17
        /*008a*/ 	.short	(.L_319 - .L_318)
.L_318:
        /*008c*/ 	.word	0x00000000
        /*0090*/ 	.short	0x0002
        /*0092*/ 	.short	0x0010
        /*0094*/ 	.byte	0x00, 0xf0, 0xa1, 0x2f


	//----- nvinfo : EIATTR_KPARAM_INFO
	.align		4
.L_319:
        /*0098*/ 	.byte	0x04, 0x17
        /*009a*/ 	.short	(.L_321 - .L_320)
.L_320:
        /*009c*/ 	.word	0x00000000
        /*00a0*/ 	.short	0x0001
        /*00a2*/ 	.short	0x0008
        /*00a4*/ 	.byte	0x00, 0xf0, 0x21, 0x00


	//----- nvinfo : EIATTR_KPARAM_INFO
	.align		4
.L_321:
        /*00a8*/ 	.byte	0x04, 0x17
        /*00aa*/ 	.short	(.L_323 - .L_322)
.L_322:
        /*00ac*/ 	.word	0x00000000
        /*00b0*/ 	.short	0x0000
        /*00b2*/ 	.short	0x0000
        /*00b4*/ 	.byte	0x00, 0xf0, 0x21, 0x00


	//----- nvinfo : EIATTR_SPARSE_MMA_MASK
	.align		4
.L_323:
        /*00b8*/ 	.byte	0x03, 0x50
        /*00ba*/ 	.short	0x0000


	//----- nvinfo : EIATTR_MAXREG_COUNT
	.align		4
        /*00bc*/ 	.byte	0x03, 0x1b
        /*00be*/ 	.short	0x00ff


	//----- nvinfo : EIATTR_MERCURY_ISA_VERSION
	.align		4
        /*00c0*/ 	.byte	0x03, 0x5f
        /*00c2*/ 	.short	0x0101


	//----- nvinfo : EIATTR_EXIT_INSTR_OFFSETS
	.align		4
        /*00c4*/ 	.byte	0x04, 0x1c
        /*00c6*/ 	.short	(.L_325 - .L_324)


	//   ....[0]....
.L_324:
        /*00c8*/ 	.word	0x000000e0


	//   ....[1]....
        /*00cc*/ 	.word	0x00000d10


	//----- nvinfo : EIATTR_CRS_STACK_SIZE
	.align		4
.L_325:
        /*00d0*/ 	.byte	0x04, 0x1e
        /*00d2*/ 	.short	(.L_327 - .L_326)
.L_326:
        /*00d4*/ 	.word	0x00000000


	//----- nvinfo : EIATTR_CBANK_PARAM_SIZE
	.align		4
.L_327:
        /*00d8*/ 	.byte	0x03, 0x19
        /*00da*/ 	.short	0x0c20


	//----- nvinfo : EIATTR_PARAM_CBANK
	.align		4
        /*00dc*/ 	.byte	0x04, 0x0a
        /*00de*/ 	.short	(.L_329 - .L_328)
	.align		4
.L_328:
        /*00e0*/ 	.word	index@(.nv.constant0._Z25multi_tensor_apply_kernelI18TensorListMetadataILi5EE17LAMBStage1FunctorIfffEJPfffffffEEvlPViT_T0_DpT1_)
        /*00e4*/ 	.short	0x0210
        /*00e6*/ 	.short	0x0c20


	//----- nvinfo : EIATTR_SW_WAR
	.align		4
.L_329:
        /*00e8*/ 	.byte	0x04, 0x36
        /*00ea*/ 	.short	(.L_331 - .L_330)
.L_330:
        /*00ec*/ 	.word	0x00000008
.L_331:


//--------------------- .nv.callgraph             --------------------------
	.section	.nv.callgraph,"",@"SHT_CUDA_CALLGRAPH"
	.align	4
	.sectionentsize	8
	.align		4
        /*0000*/ 	.word	0x00000000
	.align		4
        /*0004*/ 	.word	0xffffffff
	.align		4
        /*0008*/ 	.word	0x00000000
	.align		4
        /*000c*/ 	.word	0xfffffffe
	.align		4
        /*0010*/ 	.word	0x00000000
	.align		4
        /*0014*/ 	.word	0xfffffffd
	.align		4
        /*0018*/ 	.word	0x00000000
	.align		4
        /*001c*/ 	.word	0xfffffffc


//--------------------- .nv.constant4             --------------------------
	.section	.nv.constant4,"a",@progbits
	.align	8
	.align		8
.nv.constant4:
        /*0000*/ 	.dword	_ZN59_INTERNAL_a5eadf6a_28_multi_tensor_lamb_stage_1_cu_27039d214cuda3std3__45__cpo5beginE
	.align		8
        /*0008*/ 	.dword	_ZN59_INTERNAL_a5eadf6a_28_multi_tensor_lamb_stage_1_cu_27039d214cuda3std3__45__cpo3endE
	.align		8
        /*0010*/ 	.dword	_ZN59_INTERNAL_a5eadf6a_28_multi_tensor_lamb_stage_1_cu_27039d214cuda3std3__45__cpo6cbeginE
	.align		8
        /*0018*/ 	.dword	_ZN59_INTERNAL_a5eadf6a_28_multi_tensor_lamb_stage_1_cu_27039d214cuda3std3__45__cpo4cendE
	.align		8
        /*0020*/ 	.dword	_ZN59_INTERNAL_a5eadf6a_28_multi_tensor_lamb_stage_1_cu_27039d214cuda3std3__45__cpo6rbeginE
	.align		8
        /*0028*/ 	.dword	_ZN59_INTERNAL_a5eadf6a_28_multi_tensor_lamb_stage_1_cu_27039d214cuda3std3__45__cpo4rendE
	.align		8
        /*0030*/ 	.dword	_ZN59_INTERNAL_a5eadf6a_28_multi_tensor_lamb_stage_1_cu_27039d214cuda3std3__45__cpo7crbeginE
	.align		8
        /*0038*/ 	.dword	_ZN59_INTERNAL_a5eadf6a_28_multi_tensor_lamb_stage_1_cu_27039d214cuda3std3__45__cpo5crendE
	.align		8
        /*0040*/ 	.dword	_ZN59_INTERNAL_a5eadf6a_28_multi_tensor_lamb_stage_1_cu_27039d214cuda3std3__461_GLOBAL__N__a5eadf6a_28_multi_tensor_lamb_stage_1_cu_27039d216ignoreE
	.align		8
        /*0048*/ 	.dword	_ZN59_INTERNAL_a5eadf6a_28_multi_tensor_lamb_stage_1_cu_27039d214cuda3std3__419piecewise_constructE
	.align		8
        /*0050*/ 	.dword	_ZN59_INTERNAL_a5eadf6a_28_multi_tensor_lamb_stage_1_cu_27039d214cuda3std3__48in_placeE
	.align		8
        /*0058*/ 	.dword	_ZN59_INTERNAL_a5eadf6a_28_multi_tensor_lamb_stage_1_cu_27039d214cuda3std3__420unreachable_sentinelE
	.align		8
        /*0060*/ 	.dword	_ZN59_INTERNAL_a5eadf6a_28_multi_tensor_lamb_stage_1_cu_27039d214cuda3std6ranges3__45__cpo4swapE
	.align		8
        /*0068*/ 	.dword	_ZN59_INTERNAL_a5eadf6a_28_multi_tensor_lamb_stage_1_cu_27039d214cuda3std6ranges3__45__cpo9iter_moveE
	.align		8
        /*0070*/ 	.dword	_ZN59_INTERNAL_a5eadf6a_28_multi_tensor_lamb_stage_1_cu_27039d214cuda3std6ranges3__45__cpo5beginE
	.align		8
        /*0078*/ 	.dword	_ZN59_INTERNAL_a5eadf6a_28_multi_tensor_lamb_stage_1_cu_27039d214cuda3std6ranges3__45__cpo3endE
	.align		8
        /*0080*/ 	.dword	_ZN59_INTERNAL_a5eadf6a_28_multi_tensor_lamb_stage_1_cu_27039d214cuda3std6ranges3__45__cpo6cbeginE
	.align		8
        /*0088*/ 	.dword	_ZN59_INTERNAL_a5eadf6a_28_multi_tensor_lamb_stage_1_cu_27039d214cuda3std6ranges3__45__cpo4cendE
	.align		8
        /*0090*/ 	.dword	_ZN59_INTERNAL_a5eadf6a_28_multi_tensor_lamb_stage_1_cu_27039d214cuda3std6ranges3__45__cpo7advanceE
	.align		8
        /*0098*/ 	.dword	_ZN59_INTERNAL_a5eadf6a_28_multi_tensor_lamb_stage_1_cu_27039d214cuda3std6ranges3__45__cpo9iter_swapE
	.align		8
        /*00a0*/ 	.dword	_ZN59_INTERNAL_a5eadf6a_28_multi_tensor_lamb_stage_1_cu_27039d214cuda3std6ranges3__45__cpo4nextE
	.align		8
        /*00a8*/ 	.dword	_ZN59_INTERNAL_a5eadf6a_28_multi_tensor_lamb_stage_1_cu_27039d214cuda3std6ranges3__45__cpo4prevE
	.align		8
        /*00b0*/ 	.dword	_ZN59_INTERNAL_a5eadf6a_28_multi_tensor_lamb_stage_1_cu_27039d214cuda3std6ranges3__45__cpo4dataE
	.align		8
        /*00b8*/ 	.dword	_ZN59_INTERNAL_a5eadf6a_28_multi_tensor_lamb_stage_1_cu_27039d214cuda3std6ranges3__45__cpo5cdataE
	.align		8
        /*00c0*/ 	.dword	_ZN59_INTERNAL_a5eadf6a_28_multi_tensor_lamb_stage_1_cu_27039d214cuda3std6ranges3__45__cpo4sizeE
	.align		8
        /*00c8*/ 	.dword	_ZN59_INTERNAL_a5eadf6a_28_multi_tensor_lamb_stage_1_cu_27039d214cuda3std6ranges3__45__cpo5ssizeE
	.align		8
        /*00d0*/ 	.dword	_ZN59_INTERNAL_a5eadf6a_28_multi_tensor_lamb_stage_1_cu_27039d214cuda3std6ranges3__45__cpo8distanceE
	.align		8
        /*00d8*/ 	.dword	_ZN59_INTERNAL_a5eadf6a_28_multi_tensor_lamb_stage_1_cu_27039d216thrust23THRUST_300001_SM_900_NS6system6detail10sequential3seqE


//--------------------- .text._Z25multi_tensor_apply_kernelI18TensorListMetadataILi5EE17LAMBStage1FunctorIN3c104HalfES4_S4_EJPfffffffEEvlPViT_T0_DpT1_ --------------------------
	.section	.text._Z25multi_tensor_apply_kernelI18TensorListMetadataILi5EE17LAMBStage1FunctorIN3c104HalfES4_S4_EJPfffffffEEvlPViT_T0_DpT1_,"ax",@progbits
	.align	128
        .global         _Z25multi_tensor_apply_kernelI18TensorListMetadataILi5EE17LAMBStage1FunctorIN3c104HalfES4_S4_EJPfffffffEEvlPViT_T0_DpT1_
        .type           _Z25multi_tensor_apply_kernelI18TensorListMetadataILi5EE17LAMBStage1FunctorIN3c104HalfES4_S4_EJPfffffffEEvlPViT_T0_DpT1_,@function
        .size           _Z25multi_tensor_apply_kernelI18TensorListMetadataILi5EE17LAMBStage1FunctorIN3c104HalfES4_S4_EJPfffffffEEvlPViT_T0_DpT1_,(.L_x_32 - _Z25multi_tensor_apply_kernelI18TensorListMetadataILi5EE17LAMBStage1FunctorIN3c104HalfES4_S4_EJPfffffffEEvlPViT_T0_DpT1_)
        .other          _Z25multi_tensor_apply_kernelI18TensorListMetadataILi5EE17LAMBStage1FunctorIN3c104HalfES4_S4_EJPfffffffEEvlPViT_T0_DpT1_,@"STO_CUDA_ENTRY STV_DEFAULT"
_Z25multi_tensor_apply_kernelI18TensorListMetadataILi5EE17LAMBStage1FunctorIN3c104HalfES4_S4_EJPfffffffEEvlPViT_T0_DpT1_:
.text._Z25multi_tensor_apply_kernelI18TensorListMetadataILi5EE17LAMBStage1FunctorIN3c104HalfES4_S4_EJPfffffffEEvlPViT_T0_DpT1_:
[----:B------:R-:W-:Y:S08]  /*0000*/  LDC R1, c[0x0][0x28] ;  /* 0x00000a00ff017b82 */ /* 0x000ff00000000800 */
[----:B------:R-:W0:Y:S01]  /*0010*/  S2UR UR4, SR_CTAID.X ;  /* 0x00000000000479c3 */ /* 0x000e220000002500 */
[----:B------:R-:W-:-:S07]  /*0020*/  UMOV UR6, 0x10 ;  /* 0x0000001000067882 */ /* 0x000fce0000000000 */
[----:B------:R-:W1:Y:S08]  /*0030*/  LDC R2, c[0x0][0x210] ;  /* 0x00008400ff027b82 */ /* 0x000e700000000800 */
[----:B------:R-:W2:Y:S01]  /*0040*/  LDC R3, c[0x0][0xe00] ;  /* 0x00038000ff037b82 */ /* 0x000ea20000000800 */
[----:B0-----:R-:W-:-:S03]  /*0050*/  ULEA UR5, UR4, UR6, 0x2 ;  /* 0x0000000604057291 */ /* 0x001fc6000f8e103f */
[----:B------:R-:W-:Y:S02]  /*0060*/  ULDC.U8 UR4, c[0x0][UR4+0x7c0] ;  /* 0x0001f00004047abb */ /* 0x000fe40008000000 */
[----:B------:R-:W-:Y:S01]  /*0070*/  ULEA UR6, UR4, UR6, 0x3 ;  /* 0x0000000604067291 */ /* 0x000fe2000f8e183f */
[----:B-1----:R-:W-:-:S06]  /*0080*/  ISETP.GE.AND P0, PT, R2, 0x1, PT ;  /* 0x000000010200780c */ /* 0x002fcc0003f06270 */
[----:B------:R-:W-:Y:S02]  /*0090*/  ULDC UR5, c[0x0][UR5+0x8f0] ;  /* 0x00023c0005057abb */ /* 0x000fe40008000800 */
[----:B------:R-:W-:-:S03]  /*00a0*/  IMAD R0, R2, UR5, RZ ;  /* 0x0000000502007c24 */ /* 0x000fc6000f8e02ff */
[----:B------:R-:W-:Y:S02]  /*00b0*/  ULDC UR5, c[0x0][UR6+0x6c0] ;  /* 0x0001b00006057abb */ /* 0x000fe40008000800 */
[----:B------:R-:W-:-:S04]  /*00c0*/  IADD3 R2, -R0, UR5, RZ ;  /* 0x0000000500027c10 */ /* 0x000fc8000fffe1ff */
[----:B------:R-:W-:-:S13]  /*00d0*/  ISETP.LT.OR P0, PT, R2, 0x1, !P0 ;  /* 0x000000010200780c */ /* 0x000fda0004701670 */
[----:B--2---:R-:W-:Y:S05]  /*00e0*/  @P0 EXIT ;  /* 0x000000000000094d */ /* 0x004fea0003800000 */
[----:B------:R-:W0:Y:S01]  /*00f0*/  LDC.64 R8, c[0x0][0xe10] ;  /* 0x00038400ff087b82 */ /* 0x000e220000000a00 */
[----:B------:R-:W-:Y:S01]  /*0100*/  VIADD R3, R3, UR4 ;  /* 0x0000000403037c36 */ /* 0x000fe20008000000 */
[----:B------:R-:W-:-:S06]  /*0110*/  ULDC.64 UR16, c[0x0][0x208] ;  /* 0x0000820000107ab9 */ /* 0x000fcc0000000a00 */
[----:B------:R-:W1:Y:S01]  /*0120*/  LDC.64 R6, c[0x0][0xe18] ;  /* 0x00038600ff067b82 */ /* 0x000e620000000a00 */
[----:B------:R-:W2:Y:S01]  /*0130*/  S2R R4, SR_TID.X ;  /* 0x0000000000047919 */ /* 0x000ea20000002100 */
[----:B------:R-:W-:Y:S01]  /*0140*/  ULDC.64 UR8, c[0x0][UR6+0x210] ;  /* 0x0000840006087abb */ /* 0x000fe20008000a00 */
[----:B------:R-:W-:Y:S01]  /*0150*/  ULDC.64 UR10, c[0x0][UR6+0x300] ;  /* 0x0000c000060a7abb */ /* 0x000fe20008000a00 */
[----:B------:R-:W-:Y:S01]  /*0160*/  ULDC.64 UR12, c[0x0][UR6+0x3f0] ;  /* 0x0000fc00060c7abb */ /* 0x000fe20008000a00 */
[----:B------:R-:W-:Y:S01]  /*0170*/  ULDC.64 UR14, c[0x0][UR6+0x4e0] ;  /* 0x00013800060e7abb */ /* 0x000fe20008000a00 */
[----:B------:R-:W-:Y:S01]  /*0180*/  ULDC UR5, c[0x0][0x0] ;  /* 0x0000000000057ab9 */ /* 0x000fe20000000800 */
[----:B------:R-:W-:Y:S01]  /*0190*/  ULDC.64 UR22, c[0x0][0xe18] ;  /* 0x0003860000167ab9 */ /* 0x000fe20000000a00 */
[----:B------:R-:W-:Y:S01]  /*01a0*/  ULDC.64 UR20, c[0x0][0xe28] ;  /* 0x00038a0000147ab9 */ /* 0x000fe20000000a00 */
[----:B------:R-:W-:Y:S01]  /*01b0*/  ULDC.64 UR18, c[0x0][0xe20] ;  /* 0x0003880000127ab9 */ /* 0x000fe20000000a00 */
[----:B0-----:R-:W-:-:S05]  /*01c0*/  IMAD.WIDE R8, R3, 0x4, R8 ;  /* 0x0000000403087825 */ /* 0x001fca00078e0208 */
[----:B------:R0:W5:Y:S01]  /*01d0*/  LDG.E R3, desc[UR16][R8.64] ;  /* 0x0000001008037981 */ /* 0x000162000c1e1900 */
[----:B------:R-:W-:Y:S01]  /*01e0*/  ULDC.64 UR6, c[0x0][UR6+0x5d0] ;  /* 0x0001740006067abb */ /* 0x000fe20008000a00 */
[----:B------:R-:W-:Y:S01]  /*01f0*/  UMOV UR4, URZ ;  /* 0x0000003f00047c82 */ /* 0x000fe20008000000 */
[----:B-1----:R-:W-:Y:S01]  /*0200*/  FADD.FTZ R5, -R6, 1 ;  /* 0x3f80000006057421 */ /* 0x002fe20000010100 */
[----:B------:R-:W-:Y:S01]  /*0210*/  FADD.FTZ R6, -R7, 1 ;  /* 0x3f80000007067421 */ /* 0x000fe20000010100 */
[----:B--2---:R-:W-:-:S07]  /*0220*/  SHF.R.S32.HI R7, RZ, 0x1f, R0 ;  /* 0x0000001fff077819 */ /* 0x004fce0000011400 */
.L_x_2:
[----:B0-----:R-:W0:Y:S01]  /*0230*/  LDC R8, c[0x0][0x210] ;  /* 0x00008400ff087b82 */ /* 0x001e220000000800 */
[----:B-1----:R-:W-:-:S05]  /*0240*/  VIADD R13, R4, UR4 ;  /* 0x00000004040d7c36 */ /* 0x002fca0008000000 */
[----:B------:R-:W-:-:S04]  /*0250*/  IADD3 R42, P0, R0, R13, RZ ;  /* 0x0000000d002a7210 */ /* 0x000fc80007f1e0ff */
[----:B------:R-:W-:Y:S01]  /*0260*/  LEA.HI.X.SX32 R9, R13, R7, 0x1, P0 ;  /* 0x000000070d097211 */ /* 0x000fe200000f0eff */
[----:B------:R-:W-:-:S03]  /*0270*/  IMAD.SHL.U32 R44, R42, 0x2, RZ ;  /* 0x000000022a2c7824 */ /* 0x000fc600078e00ff */
[----:B------:R-:W-:Y:S02]  /*0280*/  SHF.L.U64.HI R42, R42, 0x1, R9 ;  /* 0x000000012a2a7819 */ /* 0x000fe40000010209 */
[----:B0-----:R-:W-:-:S04]  /*0290*/  ISETP.GE.AND P2, PT, R13, R8, PT ;  /* 0x000000080d00720c */ /* 0x001fc80003f46270 */
[----:B------:R-:W-:-:S13]  /*02a0*/  ISETP.LT.AND P2, PT, R13, R2, !P2 ;  /* 0x000000020d00720c */ /* 0x000fda0005741270 */
[----:B------:R-:W-:Y:S02]  /*02b0*/  @P2 IADD3 R10, P0, R44, UR8, RZ ;  /* 0x000000082c0a2c10 */ /* 0x000fe4000ff1e0ff */
[----:B------:R-:W-:Y:S02]  /*02c0*/  @!P2 PRMT R28, RZ, 0x7610, R28 ;  /* 0x00007610ff1ca816 */ /* 0x000fe4000000001c */
[----:B------:R-:W-:-:S05]  /*02d0*/  @P2 IADD3.X R11, R42, UR9, RZ, P0, !PT ;  /* 0x000000092a0b2c10 */ /* 0x000fca00087fe4ff */
[----:B------:R0:W2:Y:S01]  /*02e0*/  @P2 LDG.E.U16 R28, desc[UR16][R10.64] ;  /* 0x000000100a1c2981 */ /* 0x0000a2000c1e1500 */
[C---:B------:R-:W-:Y:S02]  /*02f0*/  IADD3 R18, P0, R44.reuse, UR12, RZ ;  /* 0x0000000c2c127c10 */ /* 0x040fe4000ff1e0ff */
[----:B------:R-:W-:Y:S02]  /*0300*/  IADD3 R20, P1, R44, UR14, RZ ;  /* 0x0000000e2c147c10 */ /* 0x000fe4000ff3e0ff */
[----:B------:R-:W-:Y:S02]  /*0310*/  @!P2 PRMT R16, RZ, 0x7610, R16 ;  /* 0x00007610ff10a816 */ /* 0x000fe40000000010 */
[----:B------:R-:W-:Y:S02]  /*0320*/  @!P2 PRMT R12, RZ, 0x7610, R12 ;  /* 0x00007610ff0ca816 */ /* 0x000fe4000000000c */
[C---:B------:R-:W-:Y:S02]  /*0330*/  IADD3.X R19, R42.reuse, UR13, RZ, P0, !PT ;  /* 0x0000000d2a137c10 */ /* 0x040fe400087fe4ff */
[----:B------:R-:W-:-:S03]  /*0340*/  IADD3.X R21, R42, UR15, RZ, P1, !PT ;  /* 0x0000000f2a157c10 */ /* 0x000fc60008ffe4ff */
[----:B------:R-:W3:Y:S04]  /*0350*/  @P2 LDG.E.U16 R16, desc[UR16][R18.64] ;  /* 0x0000001012102981 */ /* 0x000ee8000c1e1500 */
[----:B------:R-:W4:Y:S01]  /*0360*/  @P2 LDG.E.U16 R12, desc[UR16][R20.64] ;  /* 0x00000010140c2981 */ /* 0x000f22000c1e1500 */
[----:B------:R-:W-:-:S04]  /*0370*/  VIADD R13, R13, UR5 ;  /* 0x000000050d0d7c36 */ /* 0x000fc80008000000 */
[C---:B------:R-:W-:Y:S01]  /*0380*/  VIADD R17, R13.reuse, UR5 ;  /* 0x000000050d117c36 */ /* 0x040fe20008000000 */
[C---:B------:R-:W-:Y:S02]  /*0390*/  IADD3 R35, P0, R0.reuse, R13, RZ ;  /* 0x0000000d00237210 */ /* 0x040fe40007f1e0ff */
[-C--:B------:R-:W-:Y:S01]  /*03a0*/  ISETP.GE.AND P1, PT, R13, R8.reuse, PT ;  /* 0x000000080d00720c */ /* 0x080fe20003f26270 */
[----:B------:R-:W-:Y:S01]  /*03b0*/  VIADD R9, R17, UR5 ;  /* 0x0000000511097c36 */ /* 0x000fe20008000000 */
[----:B0-----:R-:W-:Y:S02]  /*03c0*/  LEA.HI.X.SX32 R10, R13, R7, 0x1, P0 ;  /* 0x000000070d0a7211 */ /* 0x001fe400000f0eff */
[-C--:B------:R-:W-:Y:S02]  /*03d0*/  ISETP.GE.AND P0, PT, R17, R8.reuse, PT ;  /* 0x000000081100720c */ /* 0x080fe40003f06270 */
[----:B------:R-:W-:Y:S02]  /*03e0*/  IADD3 R32, P6, R0, R17, RZ ;  /* 0x0000001100207210 */ /* 0x000fe40007fde0ff */
[----:B------:R-:W-:-:S02]  /*03f0*/  ISETP.GE.AND P3, PT, R9, R8, PT ;  /* 0x000000080900720c */ /* 0x000fc40003f66270 */
[-C--:B------:R-:W-:Y:S02]  /*0400*/  ISETP.LT.AND P0, PT, R17, R2.reuse, !P0 ;  /* 0x000000021100720c */ /* 0x080fe40004701270 */
[-C--:B------:R-:W-:Y:S02]  /*0410*/  ISETP.LT.AND P1, PT, R13, R2.reuse, !P1 ;  /* 0x000000020d00720c */ /* 0x080fe40004f21270 */
[C---:B------:R-:W-:Y:S01]  /*0420*/  SHF.L.U64.HI R13, R35.reuse, 0x1, R10 ;  /* 0x00000001230d7819 */ /* 0x040fe2000001020a */
[----:B------:R-:W-:Y:S01]  /*0430*/  IMAD.SHL.U32 R35, R35, 0x2, RZ ;  /* 0x0000000223237824 */ /* 0x000fe200078e00ff */
[----:B------:R-:W-:Y:S02]  /*0440*/  IADD3 R10, P5, R0, R9, RZ ;  /* 0x00000009000a7210 */ /* 0x000fe40007fbe0ff */
[----:B------:R-:W-:Y:S02]  /*0450*/  LEA.HI.X.SX32 R17, R17, R7, 0x1, P6 ;  /* 0x0000000711117211 */ /* 0x000fe400030f0eff */
[----:B------:R-:W-:-:S02]  /*0460*/  ISETP.LT.AND P3, PT, R9, R2, !P3 ;  /* 0x000000020900720c */ /* 0x000fc40005f61270 */
[----:B------:R-:W-:Y:S02]  /*0470*/  LEA.HI.X.SX32 R9, R9, R7, 0x1, P5 ;  /* 0x0000000709097211 */ /* 0x000fe400028f0eff */
[C---:B------:R-:W-:Y:S01]  /*0480*/  SHF.L.U64.HI R17, R32.reuse, 0x1, R17 ;  /* 0x0000000120117819 */ /* 0x040fe20000010211 */
[----:B------:R-:W-:Y:S01]  /*0490*/  IMAD.SHL.U32 R32, R32, 0x2, RZ ;  /* 0x0000000220207824 */ /* 0x000fe200078e00ff */
[C---:B------:R-:W-:Y:S01]  /*04a0*/  SHF.L.U64.HI R9, R10.reuse, 0x1, R9 ;  /* 0x000000010a097819 */ /* 0x040fe20000010209 */
[----:B------:R-:W-:Y:S01]  /*04b0*/  IMAD.SHL.U32 R10, R10, 0x2, RZ ;  /* 0x000000020a0a7824 */ /* 0x000fe200078e00ff */
[----:B------:R-:W-:Y:S02]  /*04c0*/  @!P0 PRMT R30, RZ, 0x7610, R30 ;  /* 0x00007610ff1e8816 */ /* 0x000fe4000000001e */
[----:B------:R-:W-:Y:S02]  /*04d0*/  @P0 IADD3 R22, P5, R32, UR8, RZ ;  /* 0x0000000820160c10 */ /* 0x000fe4000ffbe0ff */
[----:B------:R-:W-:-:S02]  /*04e0*/  @P1 IADD3 R26, P4, R35, UR8, RZ ;  /* 0x00000008231a1c10 */ /* 0x000fc4000ff9e0ff */
[----:B------:R-:W-:Y:S02]  /*04f0*/  @P3 IADD3 R14, P6, R10, UR8, RZ ;  /* 0x000000080a0e3c10 */ /* 0x000fe4000ffde0ff */
[----:B------:R-:W-:Y:S02]  /*0500*/  @P0 IADD3.X R23, R17, UR9, RZ, P5, !PT ;  /* 0x0000000911170c10 */ /* 0x000fe4000affe4ff */
[----:B------:R-:W-:Y:S02]  /*0510*/  @!P3 PRMT R33, RZ, 0x7610, R33 ;  /* 0x00007610ff21b816 */ /* 0x000fe40000000021 */
[----:B------:R-:W-:Y:S01]  /*0520*/  @P3 IADD3.X R15, R9, UR9, RZ, P6, !PT ;  /* 0x00000009090f3c10 */ /* 0x000fe2000b7fe4ff */
[----:B------:R-:W4:Y:S01]  /*0530*/  @P0 LDG.E.U16 R30, desc[UR16][R22.64] ;  /* 0x00000010161e0981 */ /* 0x000f22000c1e1500 */
[----:B------:R-:W-:Y:S02]  /*0540*/  @!P1 PRMT R41, RZ, 0x7610, R41 ;  /* 0x00007610ff299816 */ /* 0x000fe40000000029 */
[----:B------:R-:W-:Y:S01]  /*0550*/  @P1 IADD3.X R27, R13, UR9, RZ, P4, !PT ;  /* 0x000000090d1b1c10 */ /* 0x000fe2000a7fe4ff */
[----:B------:R-:W4:Y:S04]  /*0560*/  @P3 LDG.E.U16 R33, desc[UR16][R14.64] ;  /* 0x000000100e213981 */ /* 0x000f28000c1e1500 */
[----:B------:R0:W4:Y:S01]  /*0570*/  @P1 LDG.E.U16 R41, desc[UR16][R26.64] ;  /* 0x000000101a291981 */ /* 0x000122000c1e1500 */
[----:B------:R-:W-:-:S02]  /*0580*/  @P2 IADD3 R24, P4, R44, UR10, RZ ;  /* 0x0000000a2c182c10 */ /* 0x000fc4000ff9e0ff */
[----:B------:R-:W-:Y:S02]  /*0590*/  @!P2 PRMT R43, RZ, 0x7610, R43 ;  /* 0x00007610ff2ba816 */ /* 0x000fe4000000002b */
[----:B------:R-:W-:-:S05]  /*05a0*/  @P2 IADD3.X R25, R42, UR11, RZ, P4, !PT ;  /* 0x0000000b2a192c10 */ /* 0x000fca000a7fe4ff */
[----:B------:R1:W4:Y:S01]  /*05b0*/  @P2 LDG.E.U16 R43, desc[UR16][R24.64] ;  /* 0x00000010182b2981 */ /* 0x000322000c1e1500 */
[----:B------:R-:W0:Y:S08]  /*05c0*/  MUFU.RCP R11, UR21 ;  /* 0x00000015000b7d08 */ /* 0x000e300008001000 */
[----:B------:R-:W1:Y:S01]  /*05d0*/  MUFU.RCP R37, UR18 ;  /* 0x0000001200257d08 */ /* 0x000e620008001000 */
[----:B------:R-:W-:-:S02]  /*05e0*/  @!P1 PRMT R40, RZ, 0x7610, R40 ;  /* 0x00007610ff289816 */ /* 0x000fc40000000028 */
[----:B------:R-:W-:Y:S01]  /*05f0*/  @!P0 PRMT R36, RZ, 0x7610, R36 ;  /* 0x00007610ff248816 */ /* 0x000fe20000000024 */
[----:B--2---:R-:W-:-:S05]  /*0600*/  HADD2.F32 R28, -RZ, R28.H0_H0 ;  /* 0x2000001cff1c7230 */ /* 0x004fca0000004100 */
[----:B0-----:R-:W-:-:S05]  /*0610*/  FMUL.FTZ R28, R28, R11 ;  /* 0x0000000b1c1c7220 */ /* 0x001fca0000410000 */
[----:B------:R-:W-:-:S05]  /*0620*/  F2FP.F16.F32.PACK_AB R28, RZ, R28 ;  /* 0x0000001cff1c723e */ /* 0x000fca00000000ff */
[----:B------:R-:W-:Y:S02]  /*0630*/  HADD2.F32 R28, -RZ, R28.H0_H0 ;  /* 0x2000001cff1c7230 */ /* 0x000fe40000004100 */
[----:B---3--:R-:W-:-:S03]  /*0640*/  HADD2.F32 R16, -RZ, R16.H0_H0 ;  /* 0x20000010ff107230 */ /* 0x008fc60000004100 */
[-C--:B------:R-:W-:Y:S01]  /*0650*/  FMUL.FTZ R27, R6, R28.reuse ;  /* 0x0000001c061b7220 */ /* 0x080fe20000410000 */
[----:B----4-:R-:W-:Y:S02]  /*0660*/  HADD2.F32 R22, -RZ, R12.H0_H0 ;  /* 0x2000000cff167230 */ /* 0x010fe40000004100 */
[----:B------:R-:W-:Y:S01]  /*0670*/  FMUL.FTZ R15, R5, R28 ;  /* 0x0000001c050f7220 */ /* 0x000fe20000410000 */
[----:B------:R-:W-:Y:S01]  /*0680*/  FMUL.FTZ R27, R28, R27 ;  /* 0x0000001b1c1b7220 */ /* 0x000fe20000410000 */
[----:B------:R-:W0:Y:S02]  /*0690*/  MUFU.RCP R12, UR19 ;  /* 0x00000013000c7d08 */ /* 0x000e240008001000 */
[----:B------:R-:W-:Y:S01]  /*06a0*/  FFMA.FTZ R31, R16, UR22, R15 ;  /* 0x00000016101f7c23 */ /* 0x000fe2000801000f */
[----:B------:R-:W-:-:S04]  /*06b0*/  FFMA.FTZ R34, R22, UR23, R27 ;  /* 0x0000001716227c23 */ /* 0x000fc8000801001b */
[----:B------:R-:W-:Y:S02]  /*06c0*/  F2FP.F16.F32.PACK_AB R31, RZ, R31 ;  /* 0x0000001fff1f723e */ /* 0x000fe400000000ff */
[----:B------:R-:W-:-:S03]  /*06d0*/  F2FP.F16.F32.PACK_AB R34, RZ, R34 ;  /* 0x00000022ff22723e */ /* 0x000fc600000000ff */
[----:B------:R-:W-:Y:S02]  /*06e0*/  HADD2.F32 R14, -RZ, R31.H0_H0 ;  /* 0x2000001fff0e7230 */ /* 0x000fe40000004100 */
[----:B------:R-:W-:-:S03]  /*06f0*/  HADD2.F32 R15, -RZ, R34.H0_H0 ;  /* 0x20000022ff0f7230 */ /* 0x000fc60000004100 */
[----:B-1----:R-:W-:Y:S02]  /*0700*/  FMUL.FTZ R14, R14, R37 ;  /* 0x000000250e0e7220 */ /* 0x002fe40000410000 */
[----:B0-----:R-:W-:-:S05]  /*0710*/  FMUL.FTZ R15, R15, R12 ;  /* 0x0000000c0f0f7220 */ /* 0x001fca0000410000 */
[----:B------:R-:W-:-:S05]  /*0720*/  F2FP.F16.F32.PACK_AB R14, R15, R14 ;  /* 0x0000000e0f0e723e */ /* 0x000fca00000000ff */
[----:B------:R-:W-:-:S06]  /*0730*/  HADD2.F32 R15, -RZ, R14.H1_H1 ;  /* 0x3000000eff0f7230 */ /* 0x000fcc0000004100 */
[----:B------:R-:W0:Y:S01]  /*0740*/  MUFU.SQRT R15, R15 ;  /* 0x0000000f000f7308 */ /* 0x000e220000002000 */
[----:B------:R-:W-:Y:S01]  /*0750*/  @P1 IADD3 R22, P4, R35, UR10, RZ ;  /* 0x0000000a23161c10 */ /* 0x000fe2000ff9e0ff */
[----:B0-----:R-:W-:-:S05]  /*0760*/  FADD.FTZ R16, R15, UR20 ;  /* 0x000000140f107e21 */ /* 0x001fca0008010000 */
[----:B------:R-:W-:-:S05]  /*0770*/  F2FP.F16.F32.PACK_AB R16, RZ, R16 ;  /* 0x00000010ff10723e */ /* 0x000fca00000000ff */
[----:B------:R-:W-:Y:S01]  /*0780*/  HADD2.F32 R24, -RZ, R16.H0_H0 ;  /* 0x20000010ff187230 */ /* 0x000fe20000004100 */
[----:B------:R-:W-:-:S05]  /*0790*/  @P1 IADD3.X R23, R13, UR11, RZ, P4, !PT ;  /* 0x0000000b0d171c10 */ /* 0x000fca000a7fe4ff */
[----:B------:R-:W0:Y:S01]  /*07a0*/  MUFU.RCP R24, R24 ;  /* 0x0000001800187308 */ /* 0x000e220000001000 */
[----:B------:R-:W-:Y:S01]  /*07b0*/  @P0 IADD3 R38, P4, R32, UR10, RZ ;  /* 0x0000000a20260c10 */ /* 0x000fe2000ff9e0ff */
[----:B------:R-:W-:-:S03]  /*07c0*/  HADD2.F32 R15, -RZ, R14.H0_H0 ;  /* 0x2000000eff0f7230 */ /* 0x000fc60000004100 */
[----:B------:R-:W-:Y:S02]  /*07d0*/  @P0 IADD3.X R39, R17, UR11, RZ, P4, !PT ;  /* 0x0000000b11270c10 */ /* 0x000fe4000a7fe4ff */
[C---:B------:R-:W-:Y:S02]  /*07e0*/  @P3 IADD3 R28, P4, R10.reuse, UR14, RZ ;  /* 0x0000000e0a1c3c10 */ /* 0x040fe4000ff9e0ff */
[----:B------:R-:W-:Y:S01]  /*07f0*/  @!P1 PRMT R16, RZ, 0x7610, R16 ;  /* 0x00007610ff109816 */ /* 0x000fe20000000010 */
[----:B------:R-:W-:Y:S01]  /*0800*/  HADD2.F32 R30, -RZ, R30.H0_H0 ;  /* 0x2000001eff1e7230 */ /* 0x000fe20000004100 */
[----:B------:R-:W-:Y:S01]  /*0810*/  @P3 IADD3.X R29, R9, UR15, RZ, P4, !PT ;  /* 0x0000000f091d3c10 */ /* 0x000fe2000a7fe4ff */
[----:B------:R-:W-:Y:S01]  /*0820*/  HADD2.F32 R48, -RZ, R33.H0_H0 ;  /* 0x20000021ff307230 */ /* 0x000fe20000004100 */
[----:B------:R-:W-:Y:S01]  /*0830*/  @P3 IADD3 R26, P4, R10, UR12, RZ ;  /* 0x0000000c0a1a3c10 */ /* 0x000fe2000ff9e0ff */
[----:B------:R-:W2:Y:S01]  /*0840*/  @P0 LDG.E.U16 R36, desc[UR16][R38.64] ;  /* 0x0000001026240981 */ /* 0x000ea2000c1e1500 */
[----:B0-----:R-:W-:Y:S01]  /*0850*/  FMUL.FTZ R24, R15, R24 ;  /* 0x000000180f187220 */ /* 0x001fe20000410000 */
[----:B------:R-:W-:-:S02]  /*0860*/  @!P3 PRMT R15, RZ, 0x7610, R15 ;  /* 0x00007610ff0fb816 */ /* 0x000fc4000000000f */
[----:B------:R0:W3:Y:S01]  /*0870*/  @P1 LDG.E.U16 R16, desc[UR16][R22.64] ;  /* 0x0000001016101981 */ /* 0x0000e2000c1e1500 */
[----:B------:R-:W-:Y:S02]  /*0880*/  @P3 IADD3.X R27, R9, UR13, RZ, P4, !PT ;  /* 0x0000000d091b3c10 */ /* 0x000fe4000a7fe4ff */
[----:B------:R-:W-:-:S03]  /*0890*/  @!P3 PRMT R14, RZ, 0x7610, R14 ;  /* 0x00007610ff0eb816 */ /* 0x000fc6000000000e */
[----:B------:R1:W4:Y:S01]  /*08a0*/  @P3 LDG.E.U16 R15, desc[UR16][R26.64] ;  /* 0x000000101a0f3981 */ /* 0x000322000c1e1500 */
[----:B0-----:R-:W-:-:S03]  /*08b0*/  IADD3 R22, P4, R35, UR12, RZ ;  /* 0x0000000c23167c10 */ /* 0x001fc6000ff9e0ff */
[----:B------:R0:W2:Y:S01]  /*08c0*/  @P3 LDG.E.U16 R14, desc[UR16][R28.64] ;  /* 0x000000101c0e3981 */ /* 0x0000a2000c1e1500 */
[----:B------:R-:W-:Y:S02]  /*08d0*/  IADD3.X R23, R13, UR13, RZ, P4, !PT ;  /* 0x0000000d0d177c10 */ /* 0x000fe4000a7fe4ff */
[----:B-1----:R-:W-:Y:S01]  /*08e0*/  IADD3 R26, P4, R32, UR12, RZ ;  /* 0x0000000c201a7c10 */ /* 0x002fe2000ff9e0ff */
[-C--:B------:R-:W-:Y:S01]  /*08f0*/  FMUL.FTZ R33, R30, R11.reuse ;  /* 0x0000000b1e217220 */ /* 0x080fe20000410000 */
[----:B------:R-:W-:Y:S01]  /*0900*/  @!P0 PRMT R30, RZ, 0x7610, R30 ;  /* 0x00007610ff1e8816 */ /* 0x000fe2000000001e */
[----:B------:R-:W3:Y:S01]  /*0910*/  @P1 LDG.E.U16 R40, desc[UR16][R22.64] ;  /* 0x0000001016281981 */ /* 0x000ee2000c1e1500 */
[----:B------:R-:W-:Y:S01]  /*0920*/  IADD3.X R27, R17, UR13, RZ, P4, !PT ;  /* 0x0000000d111b7c10 */ /* 0x000fe2000a7fe4ff */
[----:B0-----:R-:W-:Y:S01]  /*0930*/  HADD2.F32 R28, -RZ, R41.H0_H0 ;  /* 0x20000029ff1c7230 */ /* 0x001fe20000004100 */
[----:B------:R-:W-:Y:S01]  /*0940*/  F2FP.F16.F32.PACK_AB R46, RZ, R24 ;  /* 0x00000018ff2e723e */ /* 0x000fe200000000ff */
[-C--:B------:R-:W-:Y:S01]  /*0950*/  FMUL.FTZ R39, R48, R11.reuse ;  /* 0x0000000b30277220 */ /* 0x080fe20000410000 */
[----:B------:R-:W-:Y:S01]  /*0960*/  IADD3 R24, P5, R35, UR14, RZ ;  /* 0x0000000e23187c10 */ /* 0x000fe2000ffbe0ff */
[----:B------:R-:W4:Y:S01]  /*0970*/  @P0 LDG.E.U16 R30, desc[UR16][R26.64] ;  /* 0x000000101a1e0981 */ /* 0x000f22000c1e1500 */
[----:B------:R-:W-:Y:S01]  /*0980*/  FMUL.FTZ R41, R28, R11 ;  /* 0x0000000b1c297220 */ /* 0x000fe20000410000 */
[----:B------:R-:W-:-:S02]  /*0990*/  IADD3 R28, P4, R32, UR14, RZ ;  /* 0x0000000e201c7c10 */ /* 0x000fc4000ff9e0ff */
[----:B------:R-:W-:Y:S02]  /*09a0*/  @!P0 PRMT R11, RZ, 0x7610, R11 ;  /* 0x00007610ff0b8816 */ /* 0x000fe4000000000b */
[----:B------:R-:W-:Y:S02]  /*09b0*/  @!P1 PRMT R38, RZ, 0x7610, R38 ;  /* 0x00007610ff269816 */ /* 0x000fe40000000026 */
[----:B------:R-:W-:Y:S02]  /*09c0*/  IADD3.X R29, R17, UR15, RZ, P4, !PT ;  /* 0x0000000f111d7c10 */ /* 0x000fe4000a7fe4ff */
[----:B------:R-:W-:-:S03]  /*09d0*/  IADD3.X R25, R13, UR15, RZ, P5, !PT ;  /* 0x0000000f0d197c10 */ /* 0x000fc6000affe4ff */
[----:B------:R-:W2:Y:S04]  /*09e0*/  @P0 LDG.E.U16 R11, desc[UR16][R28.64] ;  /* 0x000000101c0b0981 */ /* 0x000ea8000c1e1500 */
[----:B------:R-:W2:Y:S01]  /*09f0*/  @P1 LDG.E.U16 R38, desc[UR16][R24.64] ;  /* 0x0000001018261981 */ /* 0x000ea2000c1e1500 */
[----:B------:R-:W-:Y:S02]  /*0a00*/  HADD2.F32 R46, -RZ, R46.H0_H0 ;  /* 0x2000002eff2e7230 */ /* 0x000fe40000004100 */
[----:B------:R-:W-:Y:S01]  /*0a10*/  HADD2.F32 R43, -RZ, R43.H0_H0 ;  /* 0x2000002bff2b7230 */ /* 0x000fe20000004100 */
[----:B------:R-:W-:-:S04]  /*0a20*/  @!P3 PRMT R45, RZ, 0x7610, R45 ;  /* 0x00007610ff2db816 */ /* 0x000fc8000000002d */
[----:B-----5:R-:W-:Y:S01]  /*0a30*/  FFMA.FTZ R43, R3, R43, R46 ;  /* 0x0000002b032b7223 */ /* 0x020fe2000001002e */
[----:B------:R-:W-:-:S04]  /*0a40*/  @P3 IADD3 R46, P4, R10, UR10, RZ ;  /* 0x0000000a0a2e3c10 */ /* 0x000fc8000ff9e0ff */
[----:B------:R-:W-:-:S05]  /*0a50*/  @P3 IADD3.X R47, R9, UR11, RZ, P4, !PT ;  /* 0x0000000b092f3c10 */ /* 0x000fca000a7fe4ff */
[----:B------:R0:W2:Y:S01]  /*0a60*/  @P3 LDG.E.U16 R45, desc[UR16][R46.64] ;  /* 0x000000102e2d3981 */ /* 0x0000a2000c1e1500 */
[----:B------:R-:W-:Y:S02]  /*0a70*/  F2FP.F16.F32.PACK_AB R41, RZ, R41 ;  /* 0x00000029ff29723e */ /* 0x000fe400000000ff */
[----:B------:R-:W-:-:S03]  /*0a80*/  @P2 IADD3 R48, P4, R44, UR6, RZ ;  /* 0x000000062c302c10 */ /* 0x000fc6000ff9e0ff */
[----:B------:R-:W-:Y:S01]  /*0a90*/  HADD2.F32 R41, -RZ, R41.H0_H0 ;  /* 0x20000029ff297230 */ /* 0x000fe20000004100 */
[----:B------:R-:W-:Y:S02]  /*0aa0*/  F2FP.F16.F32.PACK_AB R43, RZ, R43 ;  /* 0x0000002bff2b723e */ /* 0x000fe400000000ff */
[----:B------:R-:W-:Y:S02]  /*0ab0*/  @P2 IADD3.X R49, R42, UR7, RZ, P4, !PT ;  /* 0x000000072a312c10 */ /* 0x000fe4000a7fe4ff */
[----:B------:R-:W-:Y:S01]  /*0ac0*/  F2FP.F16.F32.PACK_AB R33, RZ, R33 ;  /* 0x00000021ff21723e */ /* 0x000fe200000000ff */
[----:B------:R-:W-:Y:S01]  /*0ad0*/  FMUL.FTZ R42, R6, R41 ;  /* 0x00000029062a7220 */ /* 0x000fe20000410000 */
[----:B------:R-:W-:-:S03]  /*0ae0*/  PRMT R44, R43, 0x7610, R44 ;  /* 0x000076102b2c7816 */ /* 0x000fc6000000002c */
[----:B------:R-:W-:Y:S01]  /*0af0*/  FMUL.FTZ R43, R41, R42 ;  /* 0x0000002a292b7220 */ /* 0x000fe20000410000 */
[----:B------:R-:W-:Y:S01]  /*0b00*/  FMUL.FTZ R41, R5, R41 ;  /* 0x0000002905297220 */ /* 0x000fe20000410000 */
[----:B------:R-:W-:Y:S01]  /*0b10*/  HADD2.F32 R33, -RZ, R33.H0_H0 ;  /* 0x20000021ff217230 */ /* 0x000fe20000004100 */
[----:B------:R-:W-:-:S05]  /*0b20*/  F2FP.F16.F32.PACK_AB R39, RZ, R39 ;  /* 0x00000027ff27723e */ /* 0x000fca00000000ff */
[----:B------:R-:W-:-:S05]  /*0b30*/  HADD2.F32 R39, -RZ, R39.H0_H0 ;  /* 0x20000027ff277230 */ /* 0x000fca0000004100 */
[----:B------:R-:W-:-:S04]  /*0b40*/  FMUL.FTZ R42, R6, R39 ;  /* 0x00000027062a7220 */ /* 0x000fc80000410000 */
[----:B------:R-:W-:Y:S01]  /*0b50*/  FMUL.FTZ R42, R39, R42 ;  /* 0x0000002a272a7220 */ /* 0x000fe20000410000 */
[----:B------:R1:W-:Y:S01]  /*0b60*/  @P2 STG.E.U16 desc[UR16][R48.64], R44 ;  /* 0x0000002c30002986 */ /* 0x0003e2000c101510 */
[----:B------:R-:W-:Y:S01]  /*0b70*/  BSSY B0, `(.L_x_0) ;  /* 0x0000064000007945 */ /* 0x000fe20003800000 */
[----:B---3--:R-:W-:-:S05]  /*0b80*/  HADD2.F32 R40, -RZ, R40.H0_H0 ;  /* 0x20000028ff287230 */ /* 0x008fca0000004100 */
[----:B------:R-:W-:Y:S01]  /*0b90*/  FFMA.FTZ R40, R40, UR22, R41 ;  /* 0x0000001628287c23 */ /* 0x000fe20008010029 */
[----:B----4-:R-:W-:Y:S02]  /*0ba0*/  HADD2.F32 R30, -RZ, R30.H0_H0 ;  /* 0x2000001eff1e7230 */ /* 0x010fe40000004100 */
[----:B------:R-:W-:-:S04]  /*0bb0*/  FMUL.FTZ R41, R5, R33 ;  /* 0x0000002105297220 */ /* 0x000fc80000410000 */
[----:B------:R-:W-:Y:S01]  /*0bc0*/  FFMA.FTZ R41, R30, UR22, R41 ;  /* 0x000000161e297c23 */ /* 0x000fe20008010029 */
[----:B------:R-:W-:-:S04]  /*0bd0*/  FMUL.FTZ R30, R6, R33 ;  /* 0x00000021061e7220 */ /* 0x000fc80000410000 */
[----:B------:R-:W-:Y:S01]  /*0be0*/  FMUL.FTZ R30, R33, R30 ;  /* 0x0000001e211e7220 */ /* 0x000fe20000410000 */
[----:B--2---:R-:W-:Y:S02]  /*0bf0*/  HADD2.F32 R11, -RZ, R11.H0_H0 ;  /* 0x2000000bff0b7230 */ /* 0x004fe40000004100 */
[----:B------:R-:W-:-:S03]  /*0c00*/  HADD2.F32 R38, -RZ, R38.H0_H0 ;  /* 0x20000026ff267230 */ /* 0x000fc60000004100 */
[----:B------:R-:W-:Y:S01]  /*0c10*/  FFMA.FTZ R11, R11, UR23, R30 ;  /* 0x000000170b0b7c23 */ /* 0x000fe2000801001e */
[----:B------:R-:W-:Y:S02]  /*0c20*/  HADD2.F32 R15, -RZ, R15.H0_H0 ;  /* 0x2000000fff0f7230 */ /* 0x000fe40000004100 */
[----:B------:R-:W-:Y:S01]  /*0c30*/  FMUL.FTZ R30, R5, R39 ;  /* 0x00000027051e7220 */ /* 0x000fe20000410000 */
[----:B------:R-:W-:Y:S01]  /*0c40*/  FFMA.FTZ R38, R38, UR23, R43 ;  /* 0x0000001726267c23 */ /* 0x000fe2000801002b */
[----:B------:R-:W-:Y:S02]  /*0c50*/  HADD2.F32 R39, -RZ, R14.H0_H0 ;  /* 0x2000000eff277230 */ /* 0x000fe40000004100 */
[----:B------:R-:W-:Y:S01]  /*0c60*/  FFMA.FTZ R33, R15, UR22, R30 ;  /* 0x000000160f217c23 */ /* 0x000fe2000801001e */
[----:B------:R-:W-:Y:S02]  /*0c70*/  F2FP.F16.F32.PACK_AB R30, RZ, R40 ;  /* 0x00000028ff1e723e */ /* 0x000fe400000000ff */
[----:B------:R-:W-:-:S02]  /*0c80*/  F2FP.F16.F32.PACK_AB R15, RZ, R38 ;  /* 0x00000026ff0f723e */ /* 0x000fc400000000ff */
[----:B------:R-:W-:Y:S02]  /*0c90*/  F2FP.F16.F32.PACK_AB R14, RZ, R41 ;  /* 0x00000029ff0e723e */ /* 0x000fe400000000ff */
[----:B------:R-:W-:Y:S01]  /*0ca0*/  F2FP.F16.F32.PACK_AB R11, RZ, R11 ;  /* 0x0000000bff0b723e */ /* 0x000fe200000000ff */
[----:B------:R-:W-:Y:S01]  /*0cb0*/  FFMA.FTZ R38, R39, UR23, R42 ;  /* 0x0000001727267c23 */ /* 0x000fe2000801002a */
[----:B------:R-:W-:Y:S02]  /*0cc0*/  HADD2.F32 R40, -RZ, R30.H0_H0 ;  /* 0x2000001eff287230 */ /* 0x000fe40000004100 */
[----:B------:R-:W-:Y:S02]  /*0cd0*/  HADD2.F32 R39, -RZ, R15.H0_H0 ;  /* 0x2000000fff277230 */ /* 0x000fe40000004100 */
[----:B-1----:R-:W-:Y:S02]  /*0ce0*/  HADD2.F32 R44, -RZ, R14.H0_H0 ;  /* 0x2000000eff2c7230 */ /* 0x002fe40000004100 */
[----:B------:R-:W-:-:S02]  /*0cf0*/  HADD2.F32 R43, -RZ, R11.H0_H0 ;  /* 0x2000000bff2b7230 */ /* 0x000fc40000004100 */
[-C--:B------:R-:W-:Y:S01]  /*0d00*/  FMUL.FTZ R41, R40, R37.reuse ;  /* 0x0000002528297220 */ /* 0x080fe20000410000 */
[-C--:B------:R-:W-:Y:S01]  /*0d10*/  FMUL.FTZ R42, R39, R12.reuse ;  /* 0x0000000c272a7220 */ /* 0x080fe20000410000 */
[----:B------:R-:W-:Y:S01]  /*0d20*/  FMUL.FTZ R39, R44, R37 ;  /* 0x000000252c277220 */ /* 0x000fe20000410000 */
[----:B------:R-:W-:Y:S01]  /*0d30*/  F2FP.F16.F32.PACK_AB R33, RZ, R33 ;  /* 0x00000021ff21723e */ /* 0x000fe200000000ff */
[----:B------:R-:W-:Y:S01]  /*0d40*/  FMUL.FTZ R40, R43, R12 ;  /* 0x0000000c2b287220 */ /* 0x000fe20000410000 */
[----:B------:R-:W-:Y:S02]  /*0d50*/  F2FP.F16.F32.PACK_AB R38, RZ, R38 ;  /* 0x00000026ff26723e */ /* 0x000fe400000000ff */
[----:B------:R-:W-:Y:S02]  /*0d60*/  F2FP.F16.F32.PACK_AB R41, R42, R41 ;  /* 0x000000292a29723e */ /* 0x000fe400000000ff */
[----:B------:R-:W-:Y:S01]  /*0d70*/  F2FP.F16.F32.PACK_AB R39, R40, R39 ;  /* 0x000000272827723e */ /* 0x000fe200000000ff */
[----:B------:R-:W-:-:S02]  /*0d80*/  HADD2.F32 R40, -RZ, R33.H0_H0 ;  /* 0x20000021ff287230 */ /* 0x000fc40000004100 */
[----:B------:R-:W-:Y:S02]  /*0d90*/  HADD2.F32 R43, -RZ, R38.H0_H0 ;  /* 0x20000026ff2b7230 */ /* 0x000fe40000004100 */
[----:B------:R-:W-:Y:S02]  /*0da0*/  HADD2.F32 R44, -RZ, R41.H1_H1 ;  /* 0x30000029ff2c7230 */ /* 0x000fe40000004100 */
[----:B------:R-:W-:Y:S01]  /*0db0*/  FMUL.FTZ R40, R40, R37 ;  /* 0x0000002528287220 */ /* 0x000fe20000410000 */
[----:B0-----:R-:W-:Y:S01]  /*0dc0*/  FMUL.FTZ R47, R43, R12 ;  /* 0x0000000c2b2f7220 */ /* 0x001fe20000410000 */
[----:B------:R-:W0:Y:S01]  /*0dd0*/  MUFU.SQRT R37, R44 ;  /* 0x0000002c00257308 */ /* 0x000e220000002000 */
[----:B------:R-:W-:-:S03]  /*0de0*/  HADD2.F32 R43, -RZ, R39.H1_H1 ;  /* 0x30000027ff2b7230 */ /* 0x000fc60000004100 */
[----:B------:R-:W-:-:S05]  /*0df0*/  F2FP.F16.F32.PACK_AB R12, R47, R40 ;  /* 0x000000282f0c723e */ /* 0x000fca00000000ff */
[----:B------:R-:W-:Y:S01]  /*0e00*/  HADD2.F32 R47, -RZ, R12.H1_H1 ;  /* 0x3000000cff2f7230 */ /* 0x000fe20000004100 */
[----:B------:R-:W1:Y:S08]  /*0e10*/  MUFU.SQRT R42, R43 ;  /* 0x0000002b002a7308 */ /* 0x000e700000002000 */
[----:B------:R-:W2:Y:S01]  /*0e20*/  MUFU.SQRT R40, R47 ;  /* 0x0000002f00287308 */ /* 0x000ea20000002000 */
[----:B0-----:R-:W-:-:S05]  /*0e30*/  FADD.FTZ R37, R37, UR20 ;  /* 0x0000001425257e21 */ /* 0x001fca0008010000 */
[----:B------:R-:W-:Y:S01]  /*0e40*/  F2FP.F16.F32.PACK_AB R37, RZ, R37 ;  /* 0x00000025ff25723e */ /* 0x000fe200000000ff */
[----:B-1----:R-:W-:-:S04]  /*0e50*/  FADD.FTZ R46, R42, UR20 ;  /* 0x000000142a2e7e21 */ /* 0x002fc80008010000 */
[----:B------:R-:W-:Y:S02]  /*0e60*/  HADD2.F32 R42, -RZ, R37.H0_H0 ;  /* 0x20000025ff2a7230 */ /* 0x000fe40000004100 */
[----:B--2---:R-:W-:-:S04]  /*0e70*/  FADD.FTZ R37, R40, UR20 ;  /* 0x0000001428257e21 */ /* 0x004fc80008010000 */
[----:B------:R-:W0:Y:S01]  /*0e80*/  MUFU.RCP R42, R42 ;  /* 0x0000002a002a7308 */ /* 0x000e220000001000 */
[----:B------:R-:W-:Y:S02]  /*0e90*/  F2FP.F16.F32.PACK_AB R37, RZ, R37 ;  /* 0x00000025ff25723e */ /* 0x000fe400000000ff */
[----:B------:R-:W-:-:S03]  /*0ea0*/  F2FP.F16.F32.PACK_AB R46, RZ, R46 ;  /* 0x0000002eff2e723e */ /* 0x000fc600000000ff */
[----:B------:R-:W-:Y:S02]  /*0eb0*/  HADD2.F32 R37, -RZ, R37.H0_H0 ;  /* 0x20000025ff257230 */ /* 0x000fe40000004100 */
[----:B------:R-:W-:-:S04]  /*0ec0*/  HADD2.F32 R40, -RZ, R46.H0_H0 ;  /* 0x2000002eff287230 */ /* 0x000fc80000004100 */
[----:B------:R-:W1:Y:S01]  /*0ed0*/  MUFU.RCP R37, R37 ;  /* 0x0000002500257308 */ /* 0x000e620000001000 */
[----:B------:R-:W-:-:S07]  /*0ee0*/  HADD2.F32 R41, -RZ, R41.H0_H0 ;  /* 0x20000029ff297230 */ /* 0x000fce0000004100 */
[----:B------:R-:W2:Y:S01]  /*0ef0*/  MUFU.RCP R40, R40 ;  /* 0x0000002800287308 */ /* 0x000ea20000001000 */
[----:B0-----:R-:W-:Y:S01]  /*0f00*/  FMUL.FTZ R41, R41, R42 ;  /* 0x0000002a29297220 */ /* 0x001fe20000410000 */
[----:B------:R-:W-:-:S04]  /*0f10*/  HADD2.F32 R12, -RZ, R12.H0_H0 ;  /* 0x2000000cff0c7230 */ /* 0x000fc80000004100 */
[----:B------:R-:W-:Y:S01]  /*0f20*/  F2FP.F16.F32.PACK_AB R41, RZ, R41 ;  /* 0x00000029ff29723e */ /* 0x000fe200000000ff */
[----:B------:R-:W-:Y:S02]  /*0f30*/  HADD2.F32 R39, -RZ, R39.H0_H0 ;  /* 0x20000027ff277230 */ /* 0x000fe40000004100 */
[----:B-1----:R-:W-:Y:S01]  /*0f40*/  FMUL.FTZ R42, R12, R37 ;  /* 0x000000250c2a7220 */ /* 0x002fe20000410000 */
[----:B------:R-:W-:Y:S02]  /*0f50*/  HADD2.F32 R16, -RZ, R16.H0_H0 ;  /* 0x20000010ff107230 */ /* 0x000fe40000004100 */
[----:B------:R-:W-:Y:S02]  /*0f60*/  HADD2.F32 R12, -RZ, R41.H0_H0 ;  /* 0x20000029ff0c7230 */ /* 0x000fe40000004100 */
[----:B--2---:R-:W-:-:S03]  /*0f70*/  FMUL.FTZ R39, R39, R40 ;  /* 0x0000002827277220 */ /* 0x004fc60000410000 */
[----:B------:R-:W-:Y:S01]  /*0f80*/  FFMA.FTZ R12, R3, R16, R12 ;  /* 0x00000010030c7223 */ /* 0x000fe2000001000c */
[----:B------:R-:W-:Y:S02]  /*0f90*/  F2FP.F16.F32.PACK_AB R42, RZ, R42 ;  /* 0x0000002aff2a723e */ /* 0x000fe400000000ff */
[----:B------:R-:W-:Y:S02]  /*0fa0*/  F2FP.F16.F32.PACK_AB R39, RZ, R39 ;  /* 0x00000027ff27723e */ /* 0x000fe400000000ff */
[----:B------:R-:W-:Y:S02]  /*0fb0*/  F2FP.F16.F32.PACK_AB R37, RZ, R12 ;  /* 0x0000000cff25723e */ /* 0x000fe400000000ff */
[----:B------:R-:W-:Y:S01]  /*0fc0*/  @P1 IADD3 R12, P4, R35, UR6, RZ ;  /* 0x00000006230c1c10 */ /* 0x000fe2000ff9e0ff */
[----:B------:R-:W-:Y:S01]  /*0fd0*/  HADD2.F32 R39, -RZ, R39.H0_H0 ;  /* 0x20000027ff277230 */ /* 0x000fe20000004100 */
[----:B------:R-:W-:Y:S01]  /*0fe0*/  PRMT R35, R31, 0x7610, R35 ;  /* 0x000076101f237816 */ /* 0x000fe20000000023 */
[----:B------:R-:W-:-:S02]  /*0ff0*/  HADD2.F32 R36, -RZ, R36.H0_H0 ;  /* 0x20000024ff247230 */ /* 0x000fc40000004100 */
[----:B------:R-:W-:Y:S02]  /*1000*/  HADD2.F32 R42, -RZ, R42.H0_H0 ;  /* 0x2000002aff2a7230 */ /* 0x000fe40000004100 */
[----:B------:R-:W-:Y:S01]  /*1010*/  HADD2.F32 R16, -RZ, R45.H0_H0 ;  /* 0x2000002dff107230 */ /* 0x000fe20000004100 */
[----:B------:R0:W-:Y:S01]  /*1020*/  @P2 STG.E.U16 desc[UR16][R18.64], R35 ;  /* 0x0000002312002986 */ /* 0x0001e2000c101510 */
[----:B------:R-:W-:Y:S01]  /*1030*/  FFMA.FTZ R36, R3, R36, R39 ;  /* 0x0000002403247223 */ /* 0x000fe20000010027 */
[----:B------:R-:W-:Y:S02]  /*1040*/  @P1 IADD3.X R13, R13, UR7, RZ, P4, !PT ;  /* 0x000000070d0d1c10 */ /* 0x000fe4000a7fe4ff */
[----:B------:R-:W-:Y:S01]  /*1050*/  FFMA.FTZ R31, R3, R16, R42 ;  /* 0x00000010031f7223 */ /* 0x000fe2000001002a */
[----:B------:R0:W-:Y:S01]  /*1060*/  @P2 STG.E.U16 desc[UR16][R20.64], R34 ;  /* 0x0000002214002986 */ /* 0x0001e2000c101510 */
[----:B------:R-:W-:Y:S02]  /*1070*/  @P0 IADD3 R16, P2, R32, UR6, RZ ;  /* 0x0000000620100c10 */ /* 0x000fe4000ff5e0ff */
[----:B------:R-:W-:-:S02]  /*1080*/  F2FP.F16.F32.PACK_AB R36, RZ, R36 ;  /* 0x00000024ff24723e */ /* 0x000fc400000000ff */
[----:B------:R-:W-:Y:S01]  /*1090*/  @P0 IADD3.X R17, R17, UR7, RZ, P2, !PT ;  /* 0x0000000711110c10 */ /* 0x000fe200097fe4ff */
[----:B------:R0:W-:Y:S04]  /*10a0*/  @P1 STG.E.U16 desc[UR16][R12.64], R37 ;  /* 0x000000250c001986 */ /* 0x0001e8000c101510 */
[----:B------:R0:W-:Y:S04]  /*10b0*/  @P1 STG.E.U16 desc[UR16][R22.64], R30 ;  /* 0x0000001e16001986 */ /* 0x0001e8000c101510 */
[----:B------:R0:W-:Y:S04]  /*10c0*/  @P1 STG.E.U16 desc[UR16][R24.64], R15 ;  /* 0x0000000f18001986 */ /* 0x0001e8000c101510 */
[----:B------:R0:W-:Y:S04]  /*10d0*/  @P0 STG.E.U16 desc[UR16][R16.64], R36 ;  /* 0x0000002410000986 */ /* 0x0001e8000c101510 */
[----:B------:R0:W-:Y:S04]  /*10e0*/  @P0 STG.E.U16 desc[UR16][R26.64], R14 ;  /* 0x0000000e1a000986 */ /* 0x0001e8000c101510 */
[----:B------:R0:W-:Y:S01]  /*10f0*/  @P0 STG.E.U16 desc[UR16][R28.64], R11 ;  /* 0x0000000b1c000986 */ /* 0x0001e2000c101510 */
[----:B------:R-:W-:Y:S05]  /*1100*/  @!P3 BRA `(.L_x_1) ;  /* 0x000000000028b947 */ /* 0x000fea0003800000 */
[C---:B0-----:R-:W-:Y:S02]  /*1110*/  IADD3 R12, P0, R10.reuse, UR6, RZ ;  /* 0x000000060a0c7c10 */ /* 0x041fe4000ff1e0ff */
[C---:B------:R-:W-:Y:S02]  /*1120*/  IADD3 R14, P1, R10.reuse, UR14, RZ ;  /* 0x0000000e0a0e7c10 */ /* 0x040fe4000ff3e0ff */
[----:B------:R-:W-:Y:S02]  /*1130*/  IADD3 R10, P2, R10, UR12, RZ ;  /* 0x0000000c0a0a7c10 */ /* 0x000fe4000ff5e0ff */
[----:B------:R-:W-:Y:S02]  /*1140*/  F2FP.F16.F32.PACK_AB R31, RZ, R31 ;  /* 0x0000001fff1f723e */ /* 0x000fe400000000ff */
[C---:B------:R-:W-:Y:S02]  /*1150*/  IADD3.X R13, R9.reuse, UR7, RZ, P0, !PT ;  /* 0x00000007090d7c10 */ /* 0x040fe400087fe4ff */
[----:B------:R-:W-:-:S02]  /*1160*/  IADD3.X R11, R9, UR13, RZ, P2, !PT ;  /* 0x0000000d090b7c10 */ /* 0x000fc400097fe4ff */
[----:B------:R-:W-:Y:S01]  /*1170*/  IADD3.X R15, R9, UR15, RZ, P1, !PT ;  /* 0x0000000f090f7c10 */ /* 0x000fe20008ffe4ff */
[----:B------:R1:W-:Y:S04]  /*1180*/  STG.E.U16 desc[UR16][R12.64], R31 ;  /* 0x0000001f0c007986 */ /* 0x0003e8000c101510 */
[----:B------:R1:W-:Y:S04]  /*1190*/  STG.E.U16 desc[UR16][R10.64], R33 ;  /* 0x000000210a007986 */ /* 0x0003e8000c101510 */
[----:B------:R1:W-:Y:S02]  /*11a0*/  STG.E.U16 desc[UR16][R14.64], R38 ;  /* 0x000000260e007986 */ /* 0x0003e4000c101510 */
.L_x_1:
[----:B------:R-:W-:Y:S05]  /*11b0*/  BSYNC B0 ;  /* 0x0000000000007941 */ /* 0x000fea0003800000 */
.L_x_0:
[----:B------:R-:W-:-:S06]  /*11c0*/  ULEA UR4, UR5, UR4, 0x2 ;  /* 0x0000000405047291 */ /* 0x000fcc000f8e103f */
[----:B------:R-:W-:Y:S02]  /*11d0*/  ISETP.LE.AND P0, PT, R8, UR4, PT ;  /* 0x0000000408007c0c */ /* 0x000fe4000bf03270 */
[----:B------:R-:W-:-:S13]  /*11e0*/  ISETP.GT.AND P1, PT, R2, UR4, PT ;  /* 0x0000000402007c0c */ /* 0x000fda000bf24270 */
[----:B------:R-:W-:Y:S05]  /*11f0*/  @!P0 BRA P1, `(.L_x_2) ;  /* 0xfffffff0000c8947 */ /* 0x000fea000083ffff */
[----:B------:R-:W-:Y:S05]  /*1200*/  EXIT ;  /* 0x000000000000794d */ /* 0x000fea0003800000 */
.L_x_3:
[----:B------:R-:W-:-:S00]  /*1210*/  BRA `(.L_x_3) ;  /* 0xfffffffc00fc7947 */ /* 0x000fc0000383ffff */
[----:B------:R-:W-:-:S00]  /*1220*/  NOP ;  /* 0x0000000000007918 */ /* 0x000fc00000000000 */
        /* <DEDUP_REMOVED lines=13> */
.L_x_32:


//--------------------- .text._Z25multi_tensor_apply_kernelI18TensorListMetadataILi5EE17LAMBStage1FunctorIN3c104HalfES4_fEJPfffffffEEvlPViT_T0_DpT1_ --------------------------
	.section	.text._Z25multi_tensor_apply_kernelI18TensorListMetadataILi5EE17LAMBStage1FunctorIN3c104HalfES4_fEJPfffffffEEvlPViT_T0_DpT1_,"ax",@progbits
	.align	128
        .global         _Z25multi_tensor_apply_kernelI18TensorListMetadataILi5EE17LAMBStage1FunctorIN3c104HalfES4_fEJPfffffffEEvlPViT_T0_DpT1_
        .type           _Z25multi_tensor_apply_kernelI18TensorListMetadataILi5EE17LAMBStage1FunctorIN3c104HalfES4_fEJPfffffffEEvlPViT_T0_DpT1_,@function
        .size           _Z25multi_tensor_apply_kernelI18TensorListMetadataILi5EE17LAMBStage1FunctorIN3c104HalfES4_fEJPfffffffEEvlPViT_T0_DpT1_,(.L_x_33 - _Z25multi_tensor_apply_kernelI18TensorListMetadataILi5EE17LAMBStage1FunctorIN3c104HalfES4_fEJPfffffffEEvlPViT_T0_DpT1_)
        .other          _Z25multi_tensor_apply_kernelI18TensorListMetadataILi5EE17LAMBStage1FunctorIN3c104HalfES4_fEJPfffffffEEvlPViT_T0_DpT1_,@"STO_CUDA_ENTRY STV_DEFAULT"
_Z25multi_tensor_apply_kernelI18TensorListMetadataILi5EE17LAMBStage1FunctorIN3c104HalfES4_fEJPfffffffEEvlPViT_T0_DpT1_:
.text._Z25multi_tensor_apply_kernelI18TensorListMetadataILi5EE17LAMBStage1FunctorIN3c104HalfES4_fEJPfffffffEEvlPViT_T0_DpT1_:
        /* <DEDUP_REMOVED lines=17> */
[----:B------:R-:W-:Y:S01]  /*0110*/  ULDC.64 UR16, c[0x0][0x208] ;  /* 0x0000820000107ab9 */ /* 0x000fe20000000a00 */
[----:B------:R-:W1:Y:S05]  /*0120*/  S2R R4, SR_TID.X ;  /* 0x0000000000047919 */ /* 0x000e6a0000002100 */
[----:B------:R-:W2:Y:S01]  /*0130*/  LDC.64 R6, c[0x0][0xe18] ;  /* 0x00038600ff067b82 */ /* 0x000ea20000000a00 */
        /* <DEDUP_REMOVED lines=12> */
[----:B--2---:R-:W-:Y:S01]  /*0200*/  FADD.FTZ R5, -R6, 1 ;  /* 0x3f80000006057421 */ /* 0x004fe20000010100 */
[----:B-1----:R-:W-:-:S07]  /*0210*/  FADD.FTZ R6, -R7, 1 ;  /* 0x3f80000007067421 */ /* 0x002fce0000010100 */
.L_x_6:
[----:B-1----:R-:W1:Y:S01]  /*0220*/  LDC R7, c[0x0][0x210] ;  /* 0x00008400ff077b82 */ /* 0x002e620000000800 */
[----:B------:R-:W-:Y:S01]  /*0230*/  VIADD R11, R4, UR4 ;  /* 0x00000004040b7c36 */ /* 0x000fe20008000000 */
[----:B0-----:R-:W-:-:S04]  /*0240*/  SHF.R.S32.HI R18, RZ, 0x1f, R0 ;  /* 0x0000001fff127819 */ /* 0x001fc80000011400 */
[----:B0-----:R-:W-:-:S04]  /*0250*/  IADD3 R8, P1, R0, R11, RZ ;  /* 0x0000000b00087210 */ /* 0x001fc80007f3e0ff */
[----:B------:R-:W-:Y:S01]  /*0260*/  LEA.HI.X.SX32 R9, R11, R18, 0x1, P1 ;  /* 0x000000120b097211 */ /* 0x000fe200008f0eff */
[----:B------:R-:W-:-:S03]  /*0270*/  IMAD.SHL.U32 R30, R8, 0x2, RZ ;  /* 0x00000002081e7824 */ /* 0x000fc600078e00ff */
[----:B------:R-:W-:Y:S02]  /*0280*/  SHF.L.U64.HI R10, R8, 0x1, R9 ;  /* 0x00000001080a7819 */ /* 0x000fe40000010209 */
[----:B-1----:R-:W-:-:S04]  /*0290*/  ISETP.GE.AND P0, PT, R11, R7, PT ;  /* 0x000000070b00720c */ /* 0x002fc80003f06270 */
        /* <DEDUP_REMOVED lines=8> */
[C---:B------:R-:W-:Y:S02]  /*0320*/  IADD3.X R25, R10.reuse, UR15, RZ, P2, !PT ;  /* 0x0000000f0a197c10 */ /* 0x040fe400097fe4ff */
[----:B------:R-:W-:Y:S02]  /*0330*/  @!P0 PRMT R27, RZ, 0x7610, R27 ;  /* 0x00007610ff1b8816 */ /* 0x000fe4000000001b */
[----:B------:R-:W-:Y:S01]  /*0340*/  IADD3.X R23, R10, UR13, RZ, P1, !PT ;  /* 0x0000000d0a177c10 */ /* 0x000fe20008ffe4ff */
[----:B------:R-:W3:Y:S04]  /*0350*/  @P0 LDG.E.U16 R14, desc[UR16][R24.64] ;  /* 0x00000010180e0981 */ /* 0x000ee8000c1e1500 */
[----:B------:R-:W4:Y:S01]  /*0360*/  @P0 LDG.E.U16 R27, desc[UR16][R22.64] ;  /* 0x00000010161b0981 */ /* 0x000f22000c1e1500 */
[----:B------:R-:W-:-:S04]  /*0370*/  VIADD R11, R11, UR5 ;  /* 0x000000050b0b7c36 */ /* 0x000fc80008000000 */
[C---:B------:R-:W-:Y:S01]  /*0380*/  VIADD R13, R11.reuse, UR5 ;  /* 0x000000050b0d7c36 */ /* 0x040fe20008000000 */
[----:B------:R-:W-:-:S03]  /*0390*/  ISETP.GE.AND P1, PT, R11, R7, PT ;  /* 0x000000070b00720c */ /* 0x000fc60003f26270 */
[----:B0-----:R-:W-:Y:S01]  /*03a0*/  VIADD R9, R13, UR5 ;  /* 0x000000050d097c36 */ /* 0x001fe20008000000 */
[-C--:B------:R-:W-:Y:S02]  /*03b0*/  ISETP.LT.AND P1, PT, R11, R2.reuse, !P1 ;  /* 0x000000020b00720c */ /* 0x080fe40004f21270 */
[----:B------:R-:W-:Y:S02]  /*03c0*/  @P0 IADD3 R30, P5, R30, UR10, RZ ;  /* 0x0000000a1e1e0c10 */ /* 0x000fe4000ffbe0ff */
[C---:B------:R-:W-:Y:S02]  /*03d0*/  ISETP.GE.AND P3, PT, R9.reuse, R7, PT ;  /* 0x000000070900720c */ /* 0x040fe40003f66270 */
[----:B------:R-:W-:Y:S02]  /*03e0*/  IADD3 R16, P2, R0, R11, RZ ;  /* 0x0000000b00107210 */ /* 0x000fe40007f5e0ff */
[----:B------:R-:W-:Y:S02]  /*03f0*/  ISETP.LT.AND P3, PT, R9, R2, !P3 ;  /* 0x000000020900720c */ /* 0x000fe40005f61270 */
[----:B------:R-:W-:Y:S01]  /*0400*/  @P0 IADD3.X R31, R10, UR11, RZ, P5, !PT ;  /* 0x0000000b0a1f0c10 */ /* 0x000fe2000affe4ff */
[----:B------:R-:W-:Y:S01]  /*0410*/  IMAD.SHL.U32 R26, R16, 0x2, RZ ;  /* 0x00000002101a7824 */ /* 0x000fe200078e00ff */
[----:B------:R-:W-:-:S02]  /*0420*/  LEA.HI.X.SX32 R29, R11, R18, 0x1, P2 ;  /* 0x000000120b1d7211 */ /* 0x000fc400010f0eff */
[C---:B------:R-:W-:Y:S02]  /*0430*/  IADD3 R8, P5, R0.reuse, R9, RZ ;  /* 0x0000000900087210 */ /* 0x040fe40007fbe0ff */
[----:B------:R-:W-:Y:S02]  /*0440*/  IADD3 R39, P4, R0, R13, RZ ;  /* 0x0000000d00277210 */ /* 0x000fe40007f9e0ff */
[C---:B------:R-:W-:Y:S01]  /*0450*/  ISETP.GE.AND P2, PT, R13.reuse, R7, PT ;  /* 0x000000070d00720c */ /* 0x040fe20003f46270 */
[----:B------:R-:W-:Y:S01]  /*0460*/  IMAD.SHL.U32 R10, R8, 0x2, RZ ;  /* 0x00000002080a7824 */ /* 0x000fe200078e00ff */
[C---:B------:R-:W-:Y:S02]  /*0470*/  LEA.HI.X.SX32 R32, R13.reuse, R18, 0x1, P4 ;  /* 0x000000120d207211 */ /* 0x040fe400020f0eff */
[----:B------:R-:W-:Y:S02]  /*0480*/  ISETP.LT.AND P2, PT, R13, R2, !P2 ;  /* 0x000000020d00720c */ /* 0x000fe40005741270 */
[----:B------:R-:W-:-:S02]  /*0490*/  LEA.HI.X.SX32 R9, R9, R18, 0x1, P5 ;  /* 0x0000001209097211 */ /* 0x000fc400028f0eff */
[----:B------:R-:W-:Y:S02]  /*04a0*/  SHF.L.U64.HI R13, R16, 0x1, R29 ;  /* 0x00000001100d7819 */ /* 0x000fe4000001021d */
[----:B------:R-:W-:Y:S02]  /*04b0*/  @P1 IADD3 R20, P4, R26, UR8, RZ ;  /* 0x000000081a141c10 */ /* 0x000fe4000ff9e0ff */
[----:B------:R-:W-:Y:S02]  /*04c0*/  @!P1 PRMT R44, RZ, 0x7610, R44 ;  /* 0x00007610ff2c9816 */ /* 0x000fe4000000002c */
[----:B------:R-:W-:Y:S02]  /*04d0*/  SHF.L.U64.HI R11, R8, 0x1, R9 ;  /* 0x00000001080b7819 */ /* 0x000fe40000010209 */
[----:B------:R-:W-:Y:S02]  /*04e0*/  @P3 IADD3 R16, P6, R10, UR8, RZ ;  /* 0x000000080a103c10 */ /* 0x000fe4000ffde0ff */
[----:B------:R-:W-:Y:S01]  /*04f0*/  @P1 IADD3.X R21, R13, UR9, RZ, P4, !PT ;  /* 0x000000090d151c10 */ /* 0x000fe2000a7fe4ff */
[----:B------:R-:W-:Y:S01]  /*0500*/  IMAD.SHL.U32 R38, R39, 0x2, RZ ;  /* 0x0000000227267824 */ /* 0x000fe200078e00ff */
[----:B------:R-:W-:-:S02]  /*0510*/  @!P3 PRMT R42, RZ, 0x7610, R42 ;  /* 0x00007610ff2ab816 */ /* 0x000fc4000000002a */
[----:B------:R-:W-:Y:S01]  /*0520*/  @P3 IADD3.X R17, R11, UR9, RZ, P6, !PT ;  /* 0x000000090b113c10 */ /* 0x000fe2000b7fe4ff */
[----:B------:R-:W4:Y:S01]  /*0530*/  @P1 LDG.E.U16 R44, desc[UR16][R20.64] ;  /* 0x00000010142c1981 */ /* 0x000f22000c1e1500 */
[----:B------:R-:W-:Y:S02]  /*0540*/  @!P0 PRMT R12, RZ, 0x7610, R12 ;  /* 0x00007610ff0c8816 */ /* 0x000fe4000000000c */
[----:B------:R-:W-:Y:S01]  /*0550*/  SHF.L.U64.HI R15, R39, 0x1, R32 ;  /* 0x00000001270f7819 */ /* 0x000fe20000010220 */
[----:B------:R-:W4:Y:S01]  /*0560*/  @P3 LDG.E.U16 R42, desc[UR16][R16.64] ;  /* 0x00000010102a3981 */ /* 0x000f22000c1e1500 */
[----:B------:R-:W-:Y:S02]  /*0570*/  @P2 IADD3 R18, P5, R38, UR8, RZ ;  /* 0x0000000826122c10 */ /* 0x000fe4000ffbe0ff */
[----:B------:R-:W-:Y:S01]  /*0580*/  @!P2 PRMT R43, RZ, 0x7610, R43 ;  /* 0x00007610ff2ba816 */ /* 0x000fe2000000002b */
[----:B------:R0:W4:Y:S01]  /*0590*/  @P0 LDG.E.U16 R12, desc[UR16][R30.64] ;  /* 0x000000101e0c0981 */ /* 0x000122000c1e1500 */
[----:B------:R-:W-:-:S05]  /*05a0*/  @P2 IADD3.X R19, R15, UR9, RZ, P5, !PT ;  /* 0x000000090f132c10 */ /* 0x000fca000affe4ff */
[----:B------:R1:W4:Y:S01]  /*05b0*/  @P2 LDG.E.U16 R43, desc[UR16][R18.64] ;  /* 0x00000010122b2981 */ /* 0x000322000c1e1500 */
[----:B0-----:R-:W0:Y:S08]  /*05c0*/  MUFU.RCP R30, UR21 ;  /* 0x00000015001e7d08 */ /* 0x001e300008001000 */
[----:B------:R-:W4:Y:S08]  /*05d0*/  MUFU.RCP R37, UR18 ;  /* 0x0000001200257d08 */ /* 0x000f300008001000 */
[----:B------:R-:W4:Y:S01]  /*05e0*/  MUFU.RCP R34, UR19 ;  /* 0x0000001300227d08 */ /* 0x000f220008001000 */
[----:B------:R-:W-:-:S04]  /*05f0*/  IADD3 R20, P4, R26, UR12, RZ ;  /* 0x0000000c1a147c10 */ /* 0x000fc8000ff9e0ff */
[C---:B------:R-:W-:Y:S02]  /*0600*/  IADD3.X R21, R13.reuse, UR13, RZ, P4, !PT ;  /* 0x0000000d0d157c10 */ /* 0x040fe4000a7fe4ff */
[----:B-1----:R-:W-:Y:S02]  /*0610*/  IADD3 R18, P4, R26, UR14, RZ ;  /* 0x0000000e1a127c10 */ /* 0x002fe4000ff9e0ff */
[----:B------:R-:W-:Y:S02]  /*0620*/  @!P1 PRMT R41, RZ, 0x7610, R41 ;  /* 0x00007610ff299816 */ /* 0x000fe40000000029 */
[----:B------:R-:W-:-:S05]  /*0630*/  IADD3.X R19, R13, UR15, RZ, P4, !PT ;  /* 0x0000000f0d137c10 */ /* 0x000fca000a7fe4ff */
[----:B------:R-:W4:Y:S01]  /*0640*/  @P1 LDG.E.U16 R41, desc[UR16][R18.64] ;  /* 0x0000001012291981 */ /* 0x000f22000c1e1500 */
        /* <DEDUP_REMOVED lines=9> */
[----:B------:R-:W-:-:S03]  /*06e0*/  FMUL.FTZ R31, R31, R28 ;  /* 0x0000001c1f1f7220 */ /* 0x000fc60000410000 */
[----:B------:R-:W-:Y:S01]  /*06f0*/  FFMA.FTZ R35, R27, UR22, R14 ;  /* 0x000000161b237c23 */ /* 0x000fe2000801000e */
[----:B------:R-:W-:-:S04]  /*0700*/  FFMA.FTZ R33, R16, UR23, R31 ;  /* 0x0000001710217c23 */ /* 0x000fc8000801001f */
[----:B------:R-:W-:Y:S02]  /*0710*/  F2FP.F16.F32.PACK_AB R35, RZ, R35 ;  /* 0x00000023ff23723e */ /* 0x000fe400000000ff */
[----:B------:R-:W-:-:S03]  /*0720*/  F2FP.F16.F32.PACK_AB R33, RZ, R33 ;  /* 0x00000021ff21723e */ /* 0x000fc600000000ff */
[----:B------:R-:W-:Y:S02]  /*0730*/  HADD2.F32 R14, -RZ, R35.H0_H0 ;  /* 0x20000023ff0e7230 */ /* 0x000fe40000004100 */
[----:B------:R-:W-:-:S03]  /*0740*/  HADD2.F32 R17, -RZ, R33.H0_H0 ;  /* 0x20000021ff117230 */ /* 0x000fc60000004100 */
[----:B------:R-:W-:Y:S02]  /*0750*/  FMUL.FTZ R14, R14, R37 ;  /* 0x000000250e0e7220 */ /* 0x000fe40000410000 */
[----:B------:R-:W-:Y:S01]  /*0760*/  FMUL.FTZ R17, R17, R34 ;  /* 0x0000002211117220 */ /* 0x000fe20000410000 */
[----:B------:R-:W-:-:S04]  /*0770*/  @!P1 PRMT R31, RZ, 0x7610, R31 ;  /* 0x00007610ff1f9816 */ /* 0x000fc8000000001f */
[----:B------:R-:W-:Y:S02]  /*0780*/  F2FP.F16.F32.PACK_AB R14, R17, R14 ;  /* 0x0000000e110e723e */ /* 0x000fe400000000ff */
[----:B------:R-:W2:Y:S03]  /*0790*/  @P1 LDG.E.U16 R31, desc[UR16][R20.64] ;  /* 0x00000010141f1981 */ /* 0x000ea6000c1e1500 */
[----:B------:R-:W-:-:S06]  /*07a0*/  HADD2.F32 R40, -RZ, R14.H1_H1 ;  /* 0x3000000eff287230 */ /* 0x000fcc0000004100 */
[----:B------:R-:W0:Y:S01]  /*07b0*/  MUFU.SQRT R40, R40 ;  /* 0x0000002800287308 */ /* 0x000e220000002000 */
[----:B------:R-:W-:-:S04]  /*07c0*/  @P1 IADD3 R16, P5, R26, UR10, RZ ;  /* 0x0000000a1a101c10 */ /* 0x000fc8000ffbe0ff */
[----:B------:R-:W-:Y:S01]  /*07d0*/  @P1 IADD3.X R17, R13, UR11, RZ, P5, !PT ;  /* 0x0000000b0d111c10 */ /* 0x000fe2000affe4ff */
[----:B0-----:R-:W-:-:S05]  /*07e0*/  FADD.FTZ R13, R40, UR20 ;  /* 0x00000014280d7e21 */ /* 0x001fca0008010000 */
[----:B------:R-:W-:-:S05]  /*07f0*/  F2FP.F16.F32.PACK_AB R13, RZ, R13 ;  /* 0x0000000dff0d723e */ /* 0x000fca00000000ff */
[----:B------:R-:W-:Y:S01]  /*0800*/  HADD2.F32 R45, -RZ, R13.H0_H0 ;  /* 0x2000000dff2d7230 */ /* 0x000fe20000004100 */
[----:B------:R-:W-:-:S05]  /*0810*/  @P2 IADD3 R26, P4, R38, UR10, RZ ;  /* 0x0000000a261a2c10 */ /* 0x000fca000ff9e0ff */
[----:B------:R-:W0:Y:S01]  /*0820*/  MUFU.RCP R45, R45 ;  /* 0x0000002d002d7308 */ /* 0x000e220000001000 */
[----:B------:R-:W-:Y:S02]  /*0830*/  @!P1 PRMT R28, RZ, 0x7610, R28 ;  /* 0x00007610ff1c9816 */ /* 0x000fe4000000001c */
[----:B------:R-:W-:Y:S02]  /*0840*/  @P2 IADD3.X R27, R15, UR11, RZ, P4, !PT ;  /* 0x0000000b0f1b2c10 */ /* 0x000fe4000a7fe4ff */
[C---:B------:R-:W-:Y:S01]  /*0850*/  @P3 IADD3 R46, P4, R10.reuse, UR14, RZ ;  /* 0x0000000e0a2e3c10 */ /* 0x040fe2000ff9e0ff */
[----:B------:R-:W-:Y:S01]  /*0860*/  HADD2.F32 R14, -RZ, R14.H0_H0 ;  /* 0x2000000eff0e7230 */ /* 0x000fe20000004100 */
[----:B------:R1:W3:Y:S02]  /*0870*/  @P1 LDG.E.U16 R28, desc[UR16][R16.64] ;  /* 0x00000010101c1981 */ /* 0x0002e4000c1e1500 */
[----:B------:R-:W-:Y:S02]  /*0880*/  @P3 IADD3.X R47, R11, UR15, RZ, P4, !PT ;  /* 0x0000000f0b2f3c10 */ /* 0x000fe4000a7fe4ff */
[----:B------:R-:W-:Y:S01]  /*0890*/  @!P3 PRMT R13, RZ, 0x7610, R13 ;  /* 0x00007610ff0db816 */ /* 0x000fe2000000000d */
[----:B------:R4:W3:Y:S01]  /*08a0*/  @P2 LDG.E.U16 R36, desc[UR16][R26.64] ;  /* 0x000000101a242981 */ /* 0x0008e2000c1e1500 */
[----:B-1----:R-:W-:Y:S01]  /*08b0*/  @P3 IADD3 R16, P4, R10, UR12, RZ ;  /* 0x0000000c0a103c10 */ /* 0x002fe2000ff9e0ff */
[----:B0-----:R-:W-:-:S03]  /*08c0*/  FMUL.FTZ R14, R14, R45 ;  /* 0x0000002d0e0e7220 */ /* 0x001fc60000410000 */
[----:B------:R-:W-:Y:S02]  /*08d0*/  @P3 IADD3.X R17, R11, UR13, RZ, P4, !PT ;  /* 0x0000000d0b113c10 */ /* 0x000fe4000a7fe4ff */
[----:B------:R-:W-:-:S03]  /*08e0*/  @!P3 PRMT R40, RZ, 0x7610, R40 ;  /* 0x00007610ff28b816 */ /* 0x000fc60000000028 */
[----:B------:R0:W3:Y:S01]  /*08f0*/  @P3 LDG.E.U16 R13, desc[UR16][R16.64] ;  /* 0x00000010100d3981 */ /* 0x0000e2000c1e1500 */
[----:B----4-:R-:W-:-:S03]  /*0900*/  @P3 IADD3 R26, P4, R10, UR10, RZ ;  /* 0x0000000a0a1a3c10 */ /* 0x010fc6000ff9e0ff */
[----:B------:R1:W4:Y:S01]  /*0910*/  @P3 LDG.E.U16 R40, desc[UR16][R46.64] ;  /* 0x000000102e283981 */ /* 0x000322000c1e1500 */
[----:B0-----:R-:W-:-:S05]  /*0920*/  F2FP.F16.F32.PACK_AB R17, RZ, R14 ;  /* 0x0000000eff11723e */ /* 0x001fca00000000ff */
[----:B-1----:R-:W-:Y:S02]  /*0930*/  HADD2.F32 R46, -RZ, R17.H0_H0 ;  /* 0x20000011ff2e7230 */ /* 0x002fe40000004100 */
[----:B------:R-:W-:Y:S01]  /*0940*/  HADD2.F32 R17, -RZ, R44.H0_H0 ;  /* 0x2000002cff117230 */ /* 0x000fe20000004100 */
[----:B------:R-:W-:Y:S01]  /*0950*/  @!P3 PRMT R14, RZ, 0x7610, R14 ;  /* 0x00007610ff0eb816 */ /* 0x000fe2000000000e */
[----:B------:R-:W-:Y:S01]  /*0960*/  HADD2.F32 R45, -RZ, R42.H0_H0 ;  /* 0x2000002aff2d7230 */ /* 0x000fe20000004100 */
[----:B------:R-:W-:Y:S02]  /*0970*/  @P3 IADD3.X R27, R11, UR11, RZ, P4, !PT ;  /* 0x0000000b0b1b3c10 */ /* 0x000fe4000a7fe4ff */
[----:B------:R-:W-:Y:S01]  /*0980*/  FMUL.FTZ R42, R17, R30 ;  /* 0x0000001e112a7220 */ /* 0x000fe20000410000 */
[----:B------:R-:W-:Y:S02]  /*0990*/  VIADD R17, R4, UR4 ;  /* 0x0000000404117c36 */ /* 0x000fe40008000000 */
[----:B------:R-:W-:Y:S01]  /*09a0*/  HADD2.F32 R12, -RZ, R12.H0_H0 ;  /* 0x2000000cff0c7230 */ /* 0x000fe20000004100 */
[----:B------:R0:W4:Y:S02]  /*09b0*/  @P3 LDG.E.U16 R14, desc[UR16][R26.64] ;  /* 0x000000101a0e3981 */ /* 0x000124000c1e1500 */
[----:B------:R-:W-:Y:S01]  /*09c0*/  IADD3 R44, P4, R0, R17, RZ ;  /* 0x00000011002c7210 */ /* 0x000fe20007f9e0ff */
[----:B------:R-:W-:-:S02]  /*09d0*/  HADD2.F32 R43, -RZ, R43.H0_H0 ;  /* 0x2000002bff2b7230 */ /* 0x000fc40000004100 */
[----:B-----5:R-:W-:Y:S01]  /*09e0*/  FFMA.FTZ R12, R3, R12, R46 ;  /* 0x0000000c030c7223 */ /* 0x020fe2000001002e */
[----:B------:R-:W-:Y:S02]  /*09f0*/  @P0 LEA R46, P5, R44, UR6, 0x2 ;  /* 0x000000062c2e0c11 */ /* 0x000fe4000f8a10ff */
[----:B0-----:R-:W-:Y:S01]  /*0a00*/  SHF.R.S32.HI R26, RZ, 0x1f, R0 ;  /* 0x0000001fff1a7819 */ /* 0x001fe20000011400 */
[----:B------:R-:W-:-:S03]  /*0a10*/  FMUL.FTZ R16, R45, R30 ;  /* 0x0000001e2d107220 */ /* 0x000fc60000410000 */
[----:B------:R-:W-:Y:S02]  /*0a20*/  LEA.HI.X.SX32 R27, R17, R26, 0x1, P4 ;  /* 0x0000001a111b7211 */ /* 0x000fe400020f0eff */
[----:B------:R-:W-:Y:S01]  /*0a30*/  IADD3 R26, P4, R38, UR12, RZ ;  /* 0x0000000c261a7c10 */ /* 0x000fe2000ff9e0ff */
[----:B------:R-:W-:Y:S01]  /*0a40*/  FMUL.FTZ R30, R43, R30 ;  /* 0x0000001e2b1e7220 */ /* 0x000fe20000410000 */
[----:B------:R-:W-:Y:S02]  /*0a50*/  @P0 LEA.HI.X R47, R44, UR7, R27, 0x2, P5 ;  /* 0x000000072c2f0c11 */ /* 0x000fe4000a8f141b */
[----:B------:R-:W-:Y:S02]  /*0a60*/  @!P2 PRMT R43, RZ, 0x7610, R43 ;  /* 0x00007610ff2ba816 */ /* 0x000fe4000000002b */
[----:B------:R-:W-:-:S05]  /*0a70*/  IADD3.X R27, R15, UR13, RZ, P4, !PT ;  /* 0x0000000d0f1b7c10 */ /* 0x000fca000a7fe4ff */
[----:B------:R-:W4:Y:S01]  /*0a80*/  @P2 LDG.E.U16 R43, desc[UR16][R26.64] ;  /* 0x000000101a2b2981 */ /* 0x000f22000c1e1500 */
[----:B------:R-:W-:-:S04]  /*0a90*/  IADD3 R48, P4, R38, UR14, RZ ;  /* 0x0000000e26307c10 */ /* 0x000fc8000ff9e0ff */
[----:B------:R-:W-:Y:S02]  /*0aa0*/  IADD3.X R49, R15, UR15, RZ, P4, !PT ;  /* 0x0000000f0f317c10 */ /* 0x000fe4000a7fe4ff */
[----:B------:R-:W-:-:S06]  /*0ab0*/  @!P2 PRMT R15, RZ, 0x7610, R15 ;  /* 0x00007610ff0fa816 */ /* 0x000fcc000000000f */
[----:B------:R-:W4:Y:S01]  /*0ac0*/  @P2 LDG.E.U16 R15, desc[UR16][R48.64] ;  /* 0x00000010300f2981 */ /* 0x000f22000c1e1500 */
[----:B------:R-:W-:Y:S02]  /*0ad0*/  F2FP.F16.F32.PACK_AB R42, RZ, R42 ;  /* 0x0000002aff2a723e */ /* 0x000fe400000000ff */
[----:B------:R-:W-:-:S03]  /*0ae0*/  F2FP.F16.F32.PACK_AB R12, RZ, R12 ;  /* 0x0000000cff0c723e */ /* 0x000fc600000000ff */
[----:B------:R-:W-:Y:S02]  /*0af0*/  HADD2.F32 R42, -RZ, R42.H0_H0 ;  /* 0x2000002aff2a7230 */ /* 0x000fe40000004100 */
[----:B------:R-:W-:-:S03]  /*0b00*/  @P0 HADD2.F32 R45, -RZ, R12.H0_H0 ;  /* 0x2000000cff2d0230 */ /* 0x000fc60000004100 */
[-C--:B------:R-:W-:Y:S01]  /*0b10*/  FMUL.FTZ R51, R6, R42.reuse ;  /* 0x0000002a06337220 */ /* 0x080fe20000410000 */
[----:B------:R-:W-:Y:S01]  /*0b20*/  FMUL.FTZ R12, R5, R42 ;  /* 0x0000002a050c7220 */ /* 0x000fe20000410000 */
[----:B------:R-:W-:Y:S02]  /*0b30*/  HADD2.F32 R41, -RZ, R41.H0_H0 ;  /* 0x20000029ff297230 */ /* 0x000fe40000004100 */
[----:B------:R-:W-:Y:S01]  /*0b40*/  FMUL.FTZ R42, R42, R51 ;  /* 0x000000332a2a7220 */ /* 0x000fe20000410000 */
[----:B------:R-:W-:Y:S01]  /*0b50*/  VIADD R17, R17, UR5 ;  /* 0x0000000511117c36 */ /* 0x000fe20008000000 */
[----:B------:R-:W-:Y:S01]  /*0b60*/  F2FP.F16.F32.PACK_AB R30, RZ, R30 ;  /* 0x0000001eff1e723e */ /* 0x000fe200000000ff */
[----:B------:R0:W-:Y:S04]  /*0b70*/  @P0 STG.E desc[UR16][R46.64], R45 ;  /* 0x0000002d2e000986 */ /* 0x0001e8000c101910 */
[----:B------:R-:W-:Y:S01]  /*0b80*/  HADD2.F32 R30, -RZ, R30.H0_H0 ;  /* 0x2000001eff1e7230 */ /* 0x000fe20000004100 */
[----:B------:R-:W-:Y:S01]  /*0b90*/  F2FP.F16.F32.PACK_AB R16, RZ, R16 ;  /* 0x00000010ff10723e */ /* 0x000fe200000000ff */
[----:B--2---:R-:W-:-:S05]  /*0ba0*/  HADD2.F32 R31, -RZ, R31.H0_H0 ;  /* 0x2000001fff1f7230 */ /* 0x004fca0000004100 */
[----:B------:R-:W-:Y:S01]  /*0bb0*/  FFMA.FTZ R31, R31, UR22, R12 ;  /* 0x000000161f1f7c23 */ /* 0x000fe2000801000c */
[----:B------:R-:W-:-:S04]  /*0bc0*/  FFMA.FTZ R12, R41, UR23, R42 ;  /* 0x00000017290c7c23 */ /* 0x000fc8000801002a */
[----:B------:R-:W-:Y:S02]  /*0bd0*/  F2FP.F16.F32.PACK_AB R31, RZ, R31 ;  /* 0x0000001fff1f723e */ /* 0x000fe400000000ff */
[----:B------:R-:W-:-:S03]  /*0be0*/  F2FP.F16.F32.PACK_AB R12, RZ, R12 ;  /* 0x0000000cff0c723e */ /* 0x000fc600000000ff */
[----:B------:R-:W-:Y:S02]  /*0bf0*/  HADD2.F32 R38, -RZ, R31.H0_H0 ;  /* 0x2000001fff267230 */ /* 0x000fe40000004100 */
[----:B------:R-:W-:-:S03]  /*0c00*/  HADD2.F32 R41, -RZ, R12.H0_H0 ;  /* 0x2000000cff297230 */ /* 0x000fc60000004100 */
[----:B------:R-:W-:Y:S02]  /*0c10*/  FMUL.FTZ R38, R38, R37 ;  /* 0x0000002526267220 */ /* 0x000fe40000410000 */
[----:B------:R-:W-:-:S05]  /*0c20*/  FMUL.FTZ R41, R41, R34 ;  /* 0x0000002229297220 */ /* 0x000fca0000410000 */
[----:B------:R-:W-:-:S05]  /*0c30*/  F2FP.F16.F32.PACK_AB R38, R41, R38 ;  /* 0x000000262926723e */ /* 0x000fca00000000ff */
[----:B------:R-:W-:-:S06]  /*0c40*/  HADD2.F32 R42, -RZ, R38.H1_H1 ;  /* 0x30000026ff2a7230 */ /* 0x000fcc0000004100 */
[----:B------:R-:W1:Y:S02]  /*0c50*/  MUFU.SQRT R42, R42 ;  /* 0x0000002a002a7308 */ /* 0x000e640000002000 */
[----:B-1----:R-:W-:-:S05]  /*0c60*/  FADD.FTZ R41, R42, UR20 ;  /* 0x000000142a297e21 */ /* 0x002fca0008010000 */
[----:B------:R-:W-:-:S05]  /*0c70*/  F2FP.F16.F32.PACK_AB R41, RZ, R41 ;  /* 0x00000029ff29723e */ /* 0x000fca00000000ff */
[----:B------:R-:W-:-:S06]  /*0c80*/  HADD2.F32 R41, -RZ, R41.H0_H0 ;  /* 0x20000029ff297230 */ /* 0x000fcc0000004100 */
[----:B------:R-:W1:Y:S01]  /*0c90*/  MUFU.RCP R41, R41 ;  /* 0x0000002900297308 */ /* 0x000e620000001000 */
[----:B------:R-:W-:Y:S02]  /*0ca0*/  HADD2.F32 R44, -RZ, R38.H0_H0 ;  /* 0x20000026ff2c7230 */ /* 0x000fe40000004100 */
[----:B------:R-:W-:-:S03]  /*0cb0*/  IMAD.IADD R38, R0, 0x1, R17 ;  /* 0x0000000100267824 */ /* 0x000fc600078e0211 */
[----:B-1----:R-:W-:Y:S02]  /*0cc0*/  FMUL.FTZ R17, R44, R41 ;  /* 0x000000292c117220 */ /* 0x002fe40000410000 */
[----:B------:R-:W-:-:S04]  /*0cd0*/  @P1 LEA R44, P4, R38, UR6, 0x2 ;  /* 0x00000006262c1c11 */ /* 0x000fc8000f8810ff */
[----:B0-----:R-:W-:Y:S01]  /*0ce0*/  @P1 LEA.HI.X R45, R38, UR7, R29, 0x2, P4 ;  /* 0x00000007262d1c11 */ /* 0x001fe2000a0f141d */
[-C--:B------:R-:W-:Y:S01]  /*0cf0*/  FMUL.FTZ R38, R5, R30.reuse ;  /* 0x0000001e05267220 */ /* 0x080fe20000410000 */
[----:B------:R-:W-:Y:S01]  /*0d00*/  FMUL.FTZ R41, R6, R30 ;  /* 0x0000001e06297220 */ /* 0x000fe20000410000 */
[----:B---3--:R-:W-:Y:S02]  /*0d10*/  HADD2.F32 R13, -RZ, R13.H0_H0 ;  /* 0x2000000dff0d7230 */ /* 0x008fe40000004100 */
[----:B----4-:R-:W-:Y:S02]  /*0d20*/  HADD2.F32 R40, -RZ, R40.H0_H0 ;  /* 0x20000028ff287230 */ /* 0x010fe40000004100 */
[----:B------:R-:W-:-:S05]  /*0d30*/  HADD2.F32 R29, -RZ, R43.H0_H0 ;  /* 0x2000002bff1d7230 */ /* 0x000fca0000004100 */
[----:B------:R-:W-:Y:S01]  /*0d40*/  FFMA.FTZ R29, R29, UR22, R38 ;  /* 0x000000161d1d7c23 */ /* 0x000fe20008010026 */
[----:B------:R-:W-:Y:S02]  /*0d50*/  HADD2.F32 R38, -RZ, R16.H0_H0 ;  /* 0x20000010ff267230 */ /* 0x000fe40000004100 */
[----:B------:R-:W-:-:S03]  /*0d60*/  FMUL.FTZ R16, R30, R41 ;  /* 0x000000291e107220 */ /* 0x000fc60000410000 */
[-C--:B------:R-:W-:Y:S01]  /*0d70*/  FMUL.FTZ R41, R6, R38.reuse ;  /* 0x0000002606297220 */ /* 0x080fe20000410000 */
[----:B------:R-:W-:-:S03]  /*0d80*/  FMUL.FTZ R30, R5, R38 ;  /* 0x00000026051e7220 */ /* 0x000fc60000410000 */
[----:B------:R-:W-:Y:S01]  /*0d90*/  FMUL.FTZ R41, R38, R41 ;  /* 0x0000002926297220 */ /* 0x000fe20000410000 */
[----:B------:R-:W-:-:S03]  /*0da0*/  FFMA.FTZ R13, R13, UR22, R30 ;  /* 0x000000160d0d7c23 */ /* 0x000fc6000801001e */
[----:B------:R-:W-:Y:S01]  /*0db0*/  FFMA.FTZ R40, R40, UR23, R41 ;  /* 0x0000001728287c23 */ /* 0x000fe20008010029 */
[----:B------:R-:W-:Y:S01]  /*0dc0*/  HADD2.F32 R41, -RZ, R15.H0_H0 ;  /* 0x2000000fff297230 */ /* 0x000fe20000004100 */
[----:B------:R-:W-:-:S03]  /*0dd0*/  F2FP.F16.F32.PACK_AB R13, RZ, R13 ;  /* 0x0000000dff0d723e */ /* 0x000fc600000000ff */
[----:B------:R-:W-:Y:S01]  /*0de0*/  F2FP.F16.F32.PACK_AB R15, RZ, R40 ;  /* 0x00000028ff0f723e */ /* 0x000fe200000000ff */
[----:B------:R-:W-:Y:S01]  /*0df0*/  FFMA.FTZ R16, R41, UR23, R16 ;  /* 0x0000001729107c23 */ /* 0x000fe20008010010 */
[----:B------:R-:W-:-:S03]  /*0e00*/  HADD2.F32 R38, -RZ, R13.H0_H0 ;  /* 0x2000000dff267230 */ /* 0x000fc60000004100 */
[----:B------:R-:W-:Y:S01]  /*0e10*/  HADD2.F32 R41, -RZ, R15.H0_H0 ;  /* 0x2000000fff297230 */ /* 0x000fe20000004100 */
[----:B------:R-:W-:Y:S01]  /*0e20*/  F2FP.F16.F32.PACK_AB R30, RZ, R29 ;  /* 0x0000001dff1e723e */ /* 0x000fe200000000ff */
[----:B------:R-:W-:Y:S01]  /*0e30*/  FMUL.FTZ R38, R38, R37 ;  /* 0x0000002526267220 */ /* 0x000fe20000410000 */
[----:B------:R-:W-:Y:S02]  /*0e40*/  F2FP.F16.F32.PACK_AB R29, RZ, R16 ;  /* 0x00000010ff1d723e */ /* 0x000fe400000000ff */
[----:B------:R-:W-:-:S05]  /*0e50*/  FMUL.FTZ R41, R41, R34 ;  /* 0x0000002229297220 */ /* 0x000fca0000410000 */
[----:B------:R-:W-:Y:S01]  /*0e60*/  F2FP.F16.F32.PACK_AB R16, R41, R38 ;  /* 0x000000262910723e */ /* 0x000fe200000000ff */
[----:B------:R-:W-:Y:S02]  /*0e70*/  HADD2.F32 R38, -RZ, R30.H0_H0 ;  /* 0x2000001eff267230 */ /* 0x000fe40000004100 */
[----:B------:R-:W-:-:S03]  /*0e80*/  HADD2.F32 R41, -RZ, R29.H0_H0 ;  /* 0x2000001dff297230 */ /* 0x000fc60000004100 */
[----:B------:R-:W-:Y:S02]  /*0e90*/  FMUL.FTZ R38, R38, R37 ;  /* 0x0000002526267220 */ /* 0x000fe40000410000 */
[----:B------:R-:W-:Y:S01]  /*0ea0*/  FMUL.FTZ R41, R41, R34 ;  /* 0x0000002229297220 */ /* 0x000fe20000410000 */
[----:B------:R-:W-:-:S04]  /*0eb0*/  HADD2.F32 R43, -RZ, R16.H1_H1 ;  /* 0x30000010ff2b7230 */ /* 0x000fc80000004100 */
[----:B------:R-:W-:Y:S02]  /*0ec0*/  F2FP.F16.F32.PACK_AB R34, R41, R38 ;  /* 0x000000262922723e */ /* 0x000fe400000000ff */
[----:B------:R-:W0:Y:S03]  /*0ed0*/  MUFU.SQRT R43, R43 ;  /* 0x0000002b002b7308 */ /* 0x000e260000002000 */
[----:B------:R-:W-:-:S06]  /*0ee0*/  HADD2.F32 R40, -RZ, R34.H1_H1 ;  /* 0x30000022ff287230 */ /* 0x000fcc0000004100 */
[----:B------:R-:W1:Y:S01]  /*0ef0*/  MUFU.SQRT R40, R40 ;  /* 0x0000002800287308 */ /* 0x000e620000002000 */
[----:B0-----:R-:W-:-:S05]  /*0f00*/  FADD.FTZ R37, R43, UR20 ;  /* 0x000000142b257e21 */ /* 0x001fca0008010000 */
[----:B------:R-:W-:Y:S01]  /*0f10*/  F2FP.F16.F32.PACK_AB R38, RZ, R37 ;  /* 0x00000025ff26723e */ /* 0x000fe200000000ff */
[----:B-1----:R-:W-:-:S04]  /*0f20*/  FADD.FTZ R37, R40, UR20 ;  /* 0x0000001428257e21 */ /* 0x002fc80008010000 */
[----:B------:R-:W-:Y:S01]  /*0f30*/  HADD2.F32 R46, -RZ, R38.H0_H0 ;  /* 0x20000026ff2e7230 */ /* 0x000fe20000004100 */
[----:B------:R-:W-:-:S03]  /*0f40*/  F2FP.F16.F32.PACK_AB R38, RZ, R37 ;  /* 0x00000025ff26723e */ /* 0x000fc600000000ff */
[----:B------:R-:W0:Y:S02]  /*0f50*/  MUFU.RCP R37, R46 ;  /* 0x0000002e00257308 */ /* 0x000e240000001000 */
[----:B------:R-:W-:-:S06]  /*0f60*/  HADD2.F32 R42, -RZ, R38.H0_H0 ;  /* 0x20000026ff2a7230 */ /* 0x000fcc0000004100 */
[----:B------:R-:W1:Y:S01]  /*0f70*/  MUFU.RCP R38, R42 ;  /* 0x0000002a00267308 */ /* 0x000e620000001000 */
[----:B------:R-:W-:Y:S02]  /*0f80*/  HADD2.F32 R16, -RZ, R16.H0_H0 ;  /* 0x20000010ff107230 */ /* 0x000fe40000004100 */
[----:B------:R-:W-:Y:S01]  /*0f90*/  HADD2.F32 R41, -RZ, R34.H0_H0 ;  /* 0x20000022ff297230 */ /* 0x000fe20000004100 */
[----:B------:R-:W-:Y:S02]  /*0fa0*/  F2FP.F16.F32.PACK_AB R34, RZ, R17 ;  /* 0x00000011ff22723e */ /* 0x000fe400000000ff */
[----:B0-----:R-:W-:-:S03]  /*0fb0*/  FMUL.FTZ R17, R16, R37 ;  /* 0x0000002510117220 */ /* 0x001fc60000410000 */
[----:B------:R-:W-:Y:S01]  /*0fc0*/  HADD2.F32 R34, -RZ, R34.H0_H0 ;  /* 0x20000022ff227230 */ /* 0x000fe20000004100 */
[----:B------:R-:W-:Y:S01]  /*0fd0*/  @P2 LEA R16, P4, R39, UR6, 0x2 ;  /* 0x0000000627102c11 */ /* 0x000fe2000f8810ff */
[----:B------:R-:W-:Y:S02]  /*0fe0*/  HADD2.F32 R28, -RZ, R28.H0_H0 ;  /* 0x2000001cff1c7230 */ /* 0x000fe40000004100 */
[----:B-1----:R-:W-:Y:S01]  /*0ff0*/  FMUL.FTZ R38, R41, R38 ;  /* 0x0000002629267220 */ /* 0x002fe20000410000 */
[----:B------:R-:W-:-:S04]  /*1000*/  F2FP.F16.F32.PACK_AB R37, RZ, R17 ;  /* 0x00000011ff25723e */ /* 0x000fc800000000ff */
[----:B------:R-:W-:Y:S01]  /*1010*/  F2FP.F16.F32.PACK_AB R38, RZ, R38 ;  /* 0x00000026ff26723e */ /* 0x000fe200000000ff */
[----:B------:R-:W-:Y:S01]  /*1020*/  FFMA.FTZ R34, R3, R28, R34 ;  /* 0x0000001c03227223 */ /* 0x000fe20000010022 */
[----:B------:R-:W-:Y:S01]  /*1030*/  @P2 LEA.HI.X R17, R39, UR7, R32, 0x2, P4 ;  /* 0x0000000727112c11 */ /* 0x000fe2000a0f1420 */
[----:B------:R-:W-:Y:S02]  /*1040*/  HADD2.F32 R32, -RZ, R37.H0_H0 ;  /* 0x20000025ff207230 */ /* 0x000fe40000004100 */
[----:B------:R-:W-:Y:S02]  /*1050*/  HADD2.F32 R28, -RZ, R38.H0_H0 ;  /* 0x20000026ff1c7230 */ /* 0x000fe40000004100 */
[----:B------:R-:W-:Y:S01]  /*1060*/  HADD2.F32 R37, -RZ, R36.H0_H0 ;  /* 0x20000024ff257230 */ /* 0x000fe20000004100 */
[----:B------:R-:W-:Y:S01]  /*1070*/  F2FP.F16.F32.PACK_AB R34, RZ, R34 ;  /* 0x00000022ff22723e */ /* 0x000fe200000000ff */
[----:B------:R-:W-:-:S03]  /*1080*/  HADD2.F32 R14, -RZ, R14.H0_H0 ;  /* 0x2000000eff0e7230 */ /* 0x000fc60000004100 */
[----:B------:R-:W-:Y:S01]  /*1090*/  FFMA.FTZ R28, R3, R37, R28 ;  /* 0x00000025031c7223 */ /* 0x000fe2000001001c */
[----:B------:R-:W-:Y:S01]  /*10a0*/  PRMT R36, R33, 0x7610, R36 ;  /* 0x0000761021247816 */ /* 0x000fe20000000024 */
[----:B------:R-:W-:Y:S01]  /*10b0*/  FFMA.FTZ R32, R3, R14, R32 ;  /* 0x0000000e03207223 */ /* 0x000fe20000010020 */
[----:B------:R-:W-:Y:S02]  /*10c0*/  @P1 HADD2.F32 R33, -RZ, R34.H0_H0 ;  /* 0x20000022ff211230 */ /* 0x000fe40000004100 */
[----:B------:R-:W-:Y:S02]  /*10d0*/  F2FP.F16.F32.PACK_AB R28, RZ, R28 ;  /* 0x0000001cff1c723e */ /* 0x000fe400000000ff */
[----:B------:R-:W-:Y:S01]  /*10e0*/  PRMT R14, R31, 0x7610, R14 ;  /* 0x000076101f0e7816 */ /* 0x000fe2000000000e */
[----:B------:R0:W-:Y:S02]  /*10f0*/  @P0 STG.E.U16 desc[UR16][R22.64], R35 ;  /* 0x0000002316000986 */ /* 0x0001e4000c101510 */
[----:B------:R-:W-:-:S02]  /*1100*/  @P2 HADD2.F32 R31, -RZ, R28.H0_H0 ;  /* 0x2000001cff1f2230 */ /* 0x000fc40000004100 */
[----:B------:R0:W-:Y:S04]  /*1110*/  @P0 STG.E.U16 desc[UR16][R24.64], R36 ;  /* 0x0000002418000986 */ /* 0x0001e8000c101510 */
[----:B------:R0:W-:Y:S04]  /*1120*/  @P1 STG.E desc[UR16][R44.64], R33 ;  /* 0x000000212c001986 */ /* 0x0001e8000c101910 */
[----:B------:R0:W-:Y:S04]  /*1130*/  @P1 STG.E.U16 desc[UR16][R20.64], R14 ;  /* 0x0000000e14001986 */ /* 0x0001e8000c101510 */
[----:B------:R0:W-:Y:S04]  /*1140*/  @P1 STG.E.U16 desc[UR16][R18.64], R12 ;  /* 0x0000000c12001986 */ /* 0x0001e8000c101510 */
[----:B------:R0:W-:Y:S04]  /*1150*/  @P2 STG.E desc[UR16][R16.64], R31 ;  /* 0x0000001f10002986 */ /* 0x0001e8000c101910 */
[----:B------:R0:W-:Y:S04]  /*1160*/  @P2 STG.E.U16 desc[UR16][R26.64], R30 ;  /* 0x0000001e1a002986 */ /* 0x0001e8000c101510 */
[----:B------:R0:W-:Y:S01]  /*1170*/  @P2 STG.E.U16 desc[UR16][R48.64], R29 ;  /* 0x0000001d30002986 */ /* 0x0001e2000c101510 */
[----:B------:R-:W-:Y:S04]  /*1180*/  BSSY B0, `(.L_x_4) ;  /* 0x000000e000007945 */ /* 0x000fe80003800000 */
[----:B------:R-:W-:Y:S05]  /*1190*/  @!P3 BRA `(.L_x_5) ;  /* 0x000000000030b947 */ /* 0x000fea0003800000 */
[----:B0-----:R-:W-:Y:S02]  /*11a0*/  LEA R16, P0, R8, UR6, 0x2 ;  /* 0x0000000608107c11 */ /* 0x001fe4000f8010ff */
[----:B------:R-:W-:Y:S02]  /*11b0*/  F2FP.F16.F32.PACK_AB R32, RZ, R32 ;  /* 0x00000020ff20723e */ /* 0x000fe400000000ff */
[----:B------:R-:W-:Y:S02]  /*11c0*/  IADD3 R12, P1, R10, UR12, RZ ;  /* 0x0000000c0a0c7c10 */ /* 0x000fe4000ff3e0ff */
[----:B------:R-:W-:Y:S01]  /*11d0*/  LEA.HI.X R17, R8, UR7, R9, 0x2, P0 ;  /* 0x0000000708117c11 */ /* 0x000fe200080f1409 */
[----:B------:R-:W-:Y:S01]  /*11e0*/  HADD2.F32 R9, -RZ, R32.H0_H0 ;  /* 0x20000020ff097230 */ /* 0x000fe20000004100 */
[----:B------:R-:W-:Y:S02]  /*11f0*/  IADD3 R10, P0, R10, UR14, RZ ;  /* 0x0000000e0a0a7c10 */ /* 0x000fe4000ff1e0ff */
[----:B------:R-:W-:-:S02]  /*1200*/  PRMT R8, R13, 0x7610, R8 ;  /* 0x000076100d087816 */ /* 0x000fc40000000008 */
[C---:B------:R-:W-:Y:S01]  /*1210*/  IADD3.X R13, R11.reuse, UR13, RZ, P1, !PT ;  /* 0x0000000d0b0d7c10 */ /* 0x040fe20008ffe4ff */
[----:B------:R1:W-:Y:S01]  /*1220*/  STG.E desc[UR16][R16.64], R9 ;  /* 0x0000000910007986 */ /* 0x0003e2000c101910 */
[----:B------:R-:W-:-:S03]  /*1230*/  IADD3.X R11, R11, UR15, RZ, P0, !PT ;  /* 0x0000000f0b0b7c10 */ /* 0x000fc600087fe4ff */
[----:B------:R1:W-:Y:S04]  /*1240*/  STG.E.U16 desc[UR16][R12.64], R8 ;  /* 0x000000080c007986 */ /* 0x0003e8000c101510 */
[----:B------:R1:W-:Y:S02]  /*1250*/  STG.E.U16 desc[UR16][R10.64], R15 ;  /* 0x0000000f0a007986 */ /* 0x0003e4000c101510 */
.L_x_5:
[----:B------:R-:W-:Y:S05]  /*1260*/  BSYNC B0 ;  /* 0x0000000000007941 */ /* 0x000fea0003800000 */
.L_x_4:
[----:B------:R-:W-:-:S06]  /*1270*/  ULEA UR4, UR5, UR4, 0x2 ;  /* 0x0000000405047291 */ /* 0x000fcc000f8e103f */
[----:B------:R-:W-:Y:S02]  /*1280*/  ISETP.LE.AND P0, PT, R7, UR4, PT ;  /* 0x0000000407007c0c */ /* 0x000fe4000bf03270 */
[----:B------:R-:W-:-:S13]  /*1290*/  ISETP.GT.AND P1, PT, R2, UR4, PT ;  /* 0x0000000402007c0c */ /* 0x000fda000bf24270 */
[----:B------:R-:W-:Y:S05]  /*12a0*/  @!P0 BRA P1, `(.L_x_6) ;  /* 0xffffffec00dc8947 */ /* 0x000fea000083ffff */
[----:B------:R-:W-:Y:S05]  /*12b0*/  EXIT ;  /* 0x000000000000794d */ /* 0x000fea0003800000 */
.L_x_7:
        /* <DEDUP_REMOVED lines=12> */
.L_x_33:


//--------------------- .text._Z25multi_tensor_apply_kernelI18TensorListMetadataILi5EE17LAMBStage1FunctorIN3c104HalfEfS4_EJPfffffffEEvlPViT_T0_DpT1_ --------------------------
	.section	.text._Z25multi_tensor_apply_kernelI18TensorListMetadataILi5EE17LAMBStage1FunctorIN3c104HalfEfS4_EJPfffffffEEvlPViT_T0_DpT1_,"ax",@progbits
	.align	128
        .global         _Z25multi_tensor_apply_kernelI18TensorListMetadataILi5EE17LAMBStage1FunctorIN3c104HalfEfS4_EJPfffffffEEvlPViT_T0_DpT1_
        .type           _Z25multi_tensor_apply_kernelI18TensorListMetadataILi5EE17LAMBStage1FunctorIN3c104HalfEfS4_EJPfffffffEEvlPViT_T0_DpT1_,@function
        .size           _Z25multi_tensor_apply_kernelI18TensorListMetadataILi5EE17LAMBStage1FunctorIN3c104HalfEfS4_EJPfffffffEEvlPViT_T0_DpT1_,(.L_x_34 - _Z25multi_tensor_apply_kernelI18TensorListMetadataILi5EE17LAMBStage1FunctorIN3c104HalfEfS4_EJPfffffffEEvlPViT_T0_DpT1_)
        .other          _Z25multi_tensor_apply_kernelI18TensorListMetadataILi5EE17LAMBStage1FunctorIN3c104HalfEfS4_EJPfffffffEEvlPViT_T0_DpT1_,@"STO_CUDA_ENTRY STV_DEFAULT"
_Z25multi_tensor_apply_kernelI18TensorListMetadataILi5EE17LAMBStage1FunctorIN3c104HalfEfS4_EJPfffffffEEvlPViT_T0_DpT1_:
.text._Z25multi_tensor_apply_kernelI18TensorListMetadataILi5EE17LAMBStage1FunctorIN3c104HalfEfS4_EJPfffffffEEvlPViT_T0_DpT1_:
        /* <DEDUP_REMOVED lines=18> */
[----:B------:R-:W1:Y:S01]  /*0120*/  S2R R24, SR_TID.X ;  /* 0x0000000000187919 */ /* 0x000e620000002100 */
        /* <DEDUP_REMOVED lines=8> */
[----:B0-----:R-:W-:-:S02]  /*01b0*/  IMAD.WIDE R2, R5, 0x4, R2 ;  /* 0x0000000405027825 */ /* 0x001fc400078e0202 */
[----:B------:R-:W0:Y:S03]  /*01c0*/  LDC.64 R4, c[0x0][0xe18] ;  /* 0x00038600ff047b82 */ /* 0x000e260000000a00 */
[----:B------:R2:W5:Y:S01]  /*01d0*/  LDG.E R23, desc[UR16][R2.64] ;  /* 0x0000001002177981 */ /* 0x000562000c1e1900 */
[----:B------:R-:W-:Y:S01]  /*01e0*/  ULDC.64 UR6, c[0x0][UR6+0x5d0] ;  /* 0x0001740006067abb */ /* 0x000fe20008000a00 */
[----:B------:R-:W-:Y:S01]  /*01f0*/  UMOV UR4, URZ ;  /* 0x0000003f00047c82 */ /* 0x000fe20008000000 */
[----:B0-----:R-:W-:Y:S01]  /*0200*/  FADD.FTZ R25, -R4, 1 ;  /* 0x3f80000004197421 */ /* 0x001fe20000010100 */
[----:B-12---:R-:W-:-:S07]  /*0210*/  FADD.FTZ R26, -R5, 1 ;  /* 0x3f800000051a7421 */ /* 0x006fce0000010100 */
.L_x_10:
[----:B0-----:R-:W0:Y:S01]  /*0220*/  LDC R27, c[0x0][0x210] ;  /* 0x00008400ff1b7b82 */ /* 0x001e220000000800 */
[----:B-1----:R-:W-:Y:S01]  /*0230*/  VIADD R3, R24, UR4 ;  /* 0x0000000418037c36 */ /* 0x002fe20008000000 */
[----:B------:R-:W-:-:S03]  /*0240*/  SHF.R.S32.HI R10, RZ, 0x1f, R0 ;  /* 0x0000001fff0a7819 */ /* 0x000fc60000011400 */
[----:B------:R-:W-:Y:S01]  /*0250*/  VIADD R33, R3, UR5 ;  /* 0x0000000503217c36 */ /* 0x000fe20008000000 */
[----:B------:R-:W-:-:S03]  /*0260*/  IADD3 R4, P0, R0, R3, RZ ;  /* 0x0000000300047210 */ /* 0x000fc60007f1e0ff */
[----:B------:R-:W-:Y:S01]  /*0270*/  VIADD R35, R33, UR5 ;  /* 0x0000000521237c36 */ /* 0x000fe20008000000 */
[----:B------:R-:W-:Y:S01]  /*0280*/  IADD3 R46, P3, R0, R33, RZ ;  /* 0x00000021002e7210 */ /* 0x000fe20007f7e0ff */
[----:B------:R-:W-:Y:S01]  /*0290*/  IMAD.SHL.U32 R16, R4, 0x4, RZ ;  /* 0x0000000404107824 */ /* 0x000fe200078e00ff */
[-C--:B0-----:R-:W-:Y:S02]  /*02a0*/  ISETP.GE.AND P2, PT, R3, R27.reuse, PT ;  /* 0x0000001b0300720c */ /* 0x081fe40003f46270 */
[----:B------:R-:W-:Y:S02]  /*02b0*/  ISETP.GE.AND P1, PT, R33, R27, PT ;  /* 0x0000001b2100720c */ /* 0x000fe40003f26270 */
[C---:B------:R-:W-:Y:S02]  /*02c0*/  ISETP.LT.AND P2, PT, R3.reuse, R22, !P2 ;  /* 0x000000160300720c */ /* 0x040fe40005741270 */
[----:B------:R-:W-:Y:S02]  /*02d0*/  LEA.HI.X.SX32 R3, R3, R10, 0x1, P0 ;  /* 0x0000000a03037211 */ /* 0x000fe400000f0eff */
[----:B------:R-:W-:-:S02]  /*02e0*/  ISETP.LT.AND P1, PT, R33, R22, !P1 ;  /* 0x000000162100720c */ /* 0x000fc40004f21270 */
[----:B------:R-:W-:-:S07]  /*02f0*/  SHF.L.U64.HI R17, R4, 0x2, R3 ;  /* 0x0000000204117819 */ /* 0x000fce0000010203 */
[C---:B------:R-:W-:Y:S02]  /*0300*/  @P2 LEA R2, P0, R4.reuse, UR8, 0x1 ;  /* 0x0000000804022c11 */ /* 0x040fe4000f8008ff */
[----:B------:R-:W-:Y:S02]  /*0310*/  @!P2 PRMT R43, RZ, 0x7610, R43 ;  /* 0x00007610ff2ba816 */ /* 0x000fe4000000002b */
[----:B------:R-:W-:Y:S02]  /*0320*/  @P2 LEA.HI.X R3, R4, UR9, R3, 0x1, P0 ;  /* 0x0000000904032c11 */ /* 0x000fe400080f0c03 */
[----:B------:R-:W-:Y:S02]  /*0330*/  LEA.HI.X.SX32 R33, R33, R10, 0x1, P3 ;  /* 0x0000000a21217211 */ /* 0x000fe400018f0eff */
[----:B------:R-:W-:Y:S01]  /*0340*/  IADD3 R8, P3, R16, UR14, RZ ;  /* 0x0000000e10087c10 */ /* 0x000fe2000ff7e0ff */
[----:B------:R0:W2:Y:S01]  /*0350*/  @P2 LDG.E.U16 R43, desc[UR16][R2.64] ;  /* 0x00000010022b2981 */ /* 0x0000a2000c1e1500 */
[----:B------:R-:W-:Y:S01]  /*0360*/  @!P2 IMAD.MOV.U32 R34, RZ, RZ, RZ ;  /* 0x000000ffff22a224 */ /* 0x000fe200078e00ff */
[C---:B------:R-:W-:Y:S01]  /*0370*/  ISETP.GE.AND P0, PT, R35.reuse, R27, PT ;  /* 0x0000001b2300720c */ /* 0x040fe20003f06270 */
[----:B------:R-:W-:Y:S01]  /*0380*/  VIADD R29, R35, UR5 ;  /* 0x00000005231d7c36 */ /* 0x000fe20008000000 */
[----:B------:R-:W-:-:S02]  /*0390*/  IADD3.X R9, R17, UR15, RZ, P3, !PT ;  /* 0x0000000f11097c10 */ /* 0x000fc40009ffe4ff */
[-C--:B------:R-:W-:Y:S02]  /*03a0*/  ISETP.LT.AND P0, PT, R35, R22.reuse, !P0 ;  /* 0x000000162300720c */ /* 0x080fe40004701270 */
[C---:B------:R-:W-:Y:S01]  /*03b0*/  ISETP.GE.AND P3, PT, R29.reuse, R27, PT ;  /* 0x0000001b1d00720c */ /* 0x040fe20003f66270 */
[----:B------:R-:W3:Y:S01]  /*03c0*/  @P2 LDG.E R34, desc[UR16][R8.64] ;  /* 0x0000001008222981 */ /* 0x000ee2000c1e1900 */
[----:B------:R-:W-:Y:S02]  /*03d0*/  IADD3 R32, P4, R0, R35, RZ ;  /* 0x0000002300207210 */ /* 0x000fe40007f9e0ff */
[C---:B------:R-:W-:Y:S02]  /*03e0*/  @P1 LEA R6, P5, R46.reuse, UR8, 0x1 ;  /* 0x000000082e061c11 */ /* 0x040fe4000f8a08ff */
[----:B------:R-:W-:Y:S01]  /*03f0*/  ISETP.LT.AND P3, PT, R29, R22, !P3 ;  /* 0x000000161d00720c */ /* 0x000fe20005f61270 */
[----:B------:R-:W-:Y:S01]  /*0400*/  IMAD.SHL.U32 R19, R46, 0x4, RZ ;  /* 0x000000042e137824 */ /* 0x000fe200078e00ff */
[----:B------:R-:W-:-:S02]  /*0410*/  LEA.HI.X.SX32 R35, R35, R10, 0x1, P4 ;  /* 0x0000000a23237211 */ /* 0x000fc400020f0eff */
[----:B------:R-:W-:Y:S02]  /*0420*/  @!P1 PRMT R38, RZ, 0x7610, R38 ;  /* 0x00007610ff269816 */ /* 0x000fe40000000026 */
[----:B------:R-:W-:Y:S02]  /*0430*/  IADD3 R28, P4, R0, R29, RZ ;  /* 0x0000001d001c7210 */ /* 0x000fe40007f9e0ff */
[--C-:B------:R-:W-:Y:S02]  /*0440*/  @P1 LEA.HI.X R7, R46, UR9, R33.reuse, 0x1, P5 ;  /* 0x000000092e071c11 */ /* 0x100fe4000a8f0c21 */
[----:B------:R-:W-:Y:S02]  /*0450*/  LEA.HI.X.SX32 R29, R29, R10, 0x1, P4 ;  /* 0x0000000a1d1d7211 */ /* 0x000fe400020f0eff */
[----:B------:R-:W-:Y:S01]  /*0460*/  @P0 LEA R12, P5, R32, UR8, 0x1 ;  /* 0x00000008200c0c11 */ /* 0x000fe2000f8a08ff */
[----:B------:R1:W4:Y:S01]  /*0470*/  @P1 LDG.E.U16 R38, desc[UR16][R6.64] ;  /* 0x0000001006261981 */ /* 0x000322000c1e1500 */
[----:B------:R-:W-:-:S02]  /*0480*/  SHF.L.U64.HI R46, R46, 0x2, R33 ;  /* 0x000000022e2e7819 */ /* 0x000fc40000010221 */
[----:B------:R-:W-:Y:S01]  /*0490*/  IADD3 R4, P4, R19, UR14, RZ ;  /* 0x0000000e13047c10 */ /* 0x000fe2000ff9e0ff */
[----:B------:R-:W-:Y:S01]  /*04a0*/  @!P1 IMAD.MOV.U32 R40, RZ, RZ, RZ ;  /* 0x000000ffff289224 */ /* 0x000fe200078e00ff */
[----:B------:R-:W-:Y:S01]  /*04b0*/  @!P0 PRMT R41, RZ, 0x7610, R41 ;  /* 0x00007610ff298816 */ /* 0x000fe20000000029 */
[C---:B------:R-:W-:Y:S01]  /*04c0*/  IMAD.SHL.U32 R21, R32.reuse, 0x4, RZ ;  /* 0x0000000420157824 */ /* 0x040fe200078e00ff */
[--C-:B------:R-:W-:Y:S02]  /*04d0*/  @P0 LEA.HI.X R13, R32, UR9, R35.reuse, 0x1, P5 ;  /* 0x00000009200d0c11 */ /* 0x100fe4000a8f0c23 */
[----:B------:R-:W-:Y:S01]  /*04e0*/  IADD3.X R5, R46, UR15, RZ, P4, !PT ;  /* 0x0000000f2e057c10 */ /* 0x000fe2000a7fe4ff */
[C---:B------:R-:W-:Y:S01]  /*04f0*/  IMAD.SHL.U32 R30, R28.reuse, 0x4, RZ ;  /* 0x000000041c1e7824 */ /* 0x040fe200078e00ff */
[----:B------:R-:W-:Y:S01]  /*0500*/  @P3 LEA R10, P5, R28, UR8, 0x1 ;  /* 0x000000081c0a3c11 */ /* 0x000fe2000f8a08ff */
[----:B------:R1:W4:Y:S01]  /*0510*/  @P0 LDG.E.U16 R41, desc[UR16][R12.64] ;  /* 0x000000100c290981 */ /* 0x000322000c1e1500 */
[----:B------:R-:W-:-:S02]  /*0520*/  SHF.L.U64.HI R20, R32, 0x2, R35 ;  /* 0x0000000220147819 */ /* 0x000fc40000010223 */
[----:B------:R-:W-:Y:S01]  /*0530*/  @!P3 PRMT R39, RZ, 0x7610, R39 ;  /* 0x00007610ff27b816 */ /* 0x000fe20000000027 */
[----:B------:R-:W4:Y:S01]  /*0540*/  @P1 LDG.E R40, desc[UR16][R4.64] ;  /* 0x0000001004281981 */ /* 0x000f22000c1e1900 */
[----:B0-----:R-:W-:Y:S02]  /*0550*/  IADD3 R2, P4, R21, UR14, RZ ;  /* 0x0000000e15027c10 */ /* 0x001fe4000ff9e0ff */
[C-C-:B------:R-:W-:Y:S01]  /*0560*/  @P3 LEA.HI.X R11, R28.reuse, UR9, R29.reuse, 0x1, P5 ;  /* 0x000000091c0b3c11 */ /* 0x140fe2000a8f0c1d */
[----:B------:R-:W-:Y:S01]  /*0570*/  @!P0 IMAD.MOV.U32 R42, RZ, RZ, RZ ;  /* 0x000000ffff2a8224 */ /* 0x000fe200078e00ff */
[----:B------:R-:W-:Y:S02]  /*0580*/  SHF.L.U64.HI R31, R28, 0x2, R29 ;  /* 0x000000021c1f7819 */ /* 0x000fe4000001021d */
[----:B------:R-:W-:Y:S01]  /*0590*/  @P3 IADD3 R14, P5, R30, UR14, RZ ;  /* 0x0000000e1e0e3c10 */ /* 0x000fe2000ffbe0ff */
[----:B------:R0:W4:Y:S01]  /*05a0*/  @P3 LDG.E.U16 R39, desc[UR16][R10.64] ;  /* 0x000000100a273981 */ /* 0x000122000c1e1500 */
[----:B------:R-:W-:Y:S01]  /*05b0*/  IADD3.X R3, R20, UR15, RZ, P4, !PT ;  /* 0x0000000f14037c10 */ /* 0x000fe2000a7fe4ff */
[----:B------:R-:W-:Y:S01]  /*05c0*/  @!P3 IMAD.MOV.U32 R36, RZ, RZ, RZ ;  /* 0x000000ffff24b224 */ /* 0x000fe200078e00ff */
[----:B------:R-:W-:-:S03]  /*05d0*/  @P3 IADD3.X R15, R31, UR15, RZ, P5, !PT ;  /* 0x0000000f1f0f3c10 */ /* 0x000fc6000affe4ff */
[----:B------:R-:W4:Y:S01]  /*05e0*/  @P0 LDG.E R42, desc[UR16][R2.64] ;  /* 0x00000010022a0981 */ /* 0x000f22000c1e1900 */
[----:B-1----:R-:W-:-:S03]  /*05f0*/  IADD3 R6, P4, R16, UR12, RZ ;  /* 0x0000000c10067c10 */ /* 0x002fc6000ff9e0ff */
[----:B------:R1:W4:Y:S01]  /*0600*/  @P3 LDG.E R36, desc[UR16][R14.64] ;  /* 0x000000100e243981 */ /* 0x000322000c1e1900 */
[----:B------:R-:W-:Y:S01]  /*0610*/  @!P2 IMAD.MOV.U32 R37, RZ, RZ, RZ ;  /* 0x000000ffff25a224 */ /* 0x000fe200078e00ff */
[----:B------:R-:W-:Y:S02]  /*0620*/  IADD3.X R7, R17, UR13, RZ, P4, !PT ;  /* 0x0000000d11077c10 */ /* 0x000fe4000a7fe4ff */
[----:B------:R-:W-:Y:S01]  /*0630*/  IADD3 R12, P5, R19, UR12, RZ ;  /* 0x0000000c130c7c10 */ /* 0x000fe2000ffbe0ff */
[----:B------:R-:W-:Y:S02]  /*0640*/  @!P1 IMAD.MOV.U32 R45, RZ, RZ, RZ ;  /* 0x000000ffff2d9224 */ /* 0x000fe400078e00ff */
[----:B------:R-:W4:Y:S01]  /*0650*/  @P2 LDG.E R37, desc[UR16][R6.64] ;  /* 0x0000001006252981 */ /* 0x000f22000c1e1900 */
[----:B------:R-:W-:Y:S02]  /*0660*/  @P2 IADD3 R16, P4, R16, UR10, RZ ;  /* 0x0000000a10102c10 */ /* 0x000fe4000ff9e0ff */
[----:B------:R-:W-:-:S02]  /*0670*/  IADD3.X R13, R46, UR13, RZ, P5, !PT ;  /* 0x0000000d2e0d7c10 */ /* 0x000fc4000affe4ff */
[----:B------:R-:W-:Y:S02]  /*0680*/  @P2 IADD3.X R17, R17, UR11, RZ, P4, !PT ;  /* 0x0000000b11112c10 */ /* 0x000fe4000a7fe4ff */
[----:B0-----:R-:W-:Y:S01]  /*0690*/  IADD3 R10, P4, R21, UR12, RZ ;  /* 0x0000000c150a7c10 */ /* 0x001fe2000ff9e0ff */
[----:B------:R-:W4:Y:S01]  /*06a0*/  @P1 LDG.E R45, desc[UR16][R12.64] ;  /* 0x000000100c2d1981 */ /* 0x000f22000c1e1900 */
[----:B------:R-:W-:Y:S02]  /*06b0*/  @!P2 IMAD.MOV.U32 R52, RZ, RZ, RZ ;  /* 0x000000ffff34a224 */ /* 0x000fe400078e00ff */
[----:B------:R-:W-:Y:S01]  /*06c0*/  @!P0 IMAD.MOV.U32 R47, RZ, RZ, RZ ;  /* 0x000000ffff2f8224 */ /* 0x000fe200078e00ff */
[----:B------:R-:W-:-:S03]  /*06d0*/  IADD3.X R11, R20, UR13, RZ, P4, !PT ;  /* 0x0000000d140b7c10 */ /* 0x000fc6000a7fe4ff */
[----:B------:R0:W4:Y:S04]  /*06e0*/  @P2 LDG.E R52, desc[UR16][R16.64] ;  /* 0x0000001010342981 */ /* 0x000128000c1e1900 */
[----:B------:R-:W4:Y:S01]  /*06f0*/  @P0 LDG.E R47, desc[UR16][R10.64] ;  /* 0x000000100a2f0981 */ /* 0x000f22000c1e1900 */
[----:B-1----:R-:W-:Y:S02]  /*0700*/  @P1 IADD3 R14, P4, R19, UR10, RZ ;  /* 0x0000000a130e1c10 */ /* 0x002fe4000ff9e0ff */
[----:B------:R-:W-:Y:S01]  /*0710*/  @P3 IADD3 R18, P5, R30, UR12, RZ ;  /* 0x0000000c1e123c10 */ /* 0x000fe2000ffbe0ff */
[----:B------:R-:W-:Y:S01]  /*0720*/  @!P3 IMAD.MOV.U32 R44, RZ, RZ, RZ ;  /* 0x000000ffff2cb224 */ /* 0x000fe200078e00ff */
[----:B------:R-:W-:Y:S01]  /*0730*/  @P1 IADD3.X R15, R46, UR11, RZ, P4, !PT ;  /* 0x0000000b2e0f1c10 */ /* 0x000fe2000a7fe4ff */
[----:B------:R-:W-:Y:S01]  /*0740*/  @!P1 IMAD.MOV.U32 R46, RZ, RZ, RZ ;  /* 0x000000ffff2e9224 */ /* 0x000fe200078e00ff */
[----:B------:R-:W-:-:S02]  /*0750*/  @P3 IADD3.X R19, R31, UR13, RZ, P5, !PT ;  /* 0x0000000d1f133c10 */ /* 0x000fc4000affe4ff */
[----:B0-----:R-:W-:Y:S01]  /*0760*/  @P0 IADD3 R16, P4, R21, UR10, RZ ;  /* 0x0000000a15100c10 */ /* 0x001fe2000ff9e0ff */
[----:B------:R-:W-:Y:S02]  /*0770*/  @!P0 IMAD.MOV.U32 R50, RZ, RZ, RZ ;  /* 0x000000ffff328224 */ /* 0x000fe400078e00ff */
[----:B------:R0:W4:Y:S01]  /*0780*/  @P3 LDG.E R44, desc[UR16][R18.64] ;  /* 0x00000010122c3981 */ /* 0x000122000c1e1900 */
[----:B------:R-:W-:-:S03]  /*0790*/  @P0 IADD3.X R17, R20, UR11, RZ, P4, !PT ;  /* 0x0000000b14110c10 */ /* 0x000fc6000a7fe4ff */
[----:B------:R1:W4:Y:S04]  /*07a0*/  @P1 LDG.E R46, desc[UR16][R14.64] ;  /* 0x000000100e2e1981 */ /* 0x000328000c1e1900 */
[----:B------:R-:W4:Y:S01]  /*07b0*/  @P0 LDG.E R50, desc[UR16][R16.64] ;  /* 0x0000001010320981 */ /* 0x000f22000c1e1900 */
[----:B------:R-:W-:Y:S01]  /*07c0*/  @P3 IADD3 R20, P4, R30, UR10, RZ ;  /* 0x0000000a1e143c10 */ /* 0x000fe2000ff9e0ff */
[----:B------:R-:W-:-:S03]  /*07d0*/  @!P3 IMAD.MOV.U32 R48, RZ, RZ, RZ ;  /* 0x000000ffff30b224 */ /* 0x000fc600078e00ff */
[----:B------:R-:W-:-:S05]  /*07e0*/  @P3 IADD3.X R21, R31, UR11, RZ, P4, !PT ;  /* 0x0000000b1f153c10 */ /* 0x000fca000a7fe4ff */
[----:B------:R4:W4:Y:S01]  /*07f0*/  @P3 LDG.E R48, desc[UR16][R20.64] ;  /* 0x0000001014303981 */ /* 0x000922000c1e1900 */
[----:B------:R-:W1:Y:S08]  /*0800*/  MUFU.RCP R53, UR21 ;  /* 0x0000001500357d08 */ /* 0x000e700008001000 */
[----:B------:R-:W3:Y:S08]  /*0810*/  MUFU.RCP R49, UR19 ;  /* 0x0000001300317d08 */ /* 0x000ef00008001000 */
[----:B0-----:R-:W-:Y:S01]  /*0820*/  MUFU.RCP R19, UR18 ;  /* 0x0000001200137d08 */ /* 0x001fe20008001000 */
[----:B------:R-:W-:Y:S01]  /*0830*/  BSSY B0, `(.L_x_8) ;  /* 0x000005c000007945 */ /* 0x000fe20003800000 */
[----:B--2---:R-:W-:-:S05]  /*0840*/  HADD2.F32 R18, -RZ, R43.H0_H0 ;  /* 0x2000002bff127230 */ /* 0x004fca0000004100 */
[----:B-1----:R-:W-:Y:S01]  /*0850*/  FMUL.FTZ R51, R18, R53 ;  /* 0x0000003512337220 */ /* 0x002fe20000410000 */
[----:B---3--:R-:W-:-:S03]  /*0860*/  FMUL.FTZ R34, R34, UR23 ;  /* 0x0000001722227c20 */ /* 0x008fc60008410000 */
[----:B------:R-:W-:-:S04]  /*0870*/  FMUL.FTZ R14, R26, R51 ;  /* 0x000000331a0e7220 */ /* 0x000fc80000410000 */
[----:B------:R-:W-:-:S04]  /*0880*/  FFMA.FTZ R43, R51, R14, R34 ;  /* 0x0000000e332b7223 */ /* 0x000fc80000010022 */
[----:B------:R-:W-:-:S06]  /*0890*/  FMUL.FTZ R18, R43, R49 ;  /* 0x000000312b127220 */ /* 0x000fcc0000410000 */
[----:B------:R-:W0:Y:S01]  /*08a0*/  MUFU.SQRT R18, R18 ;  /* 0x0000001200127308 */ /* 0x000e220000002000 */
[----:B----4-:R-:W-:-:S05]  /*08b0*/  HADD2.F32 R14, -RZ, R38.H0_H0 ;  /* 0x20000026ff0e7230 */ /* 0x010fca0000004100 */
[----:B------:R-:W-:-:S04]  /*08c0*/  FMUL.FTZ R14, R14, R53 ;  /* 0x000000350e0e7220 */ /* 0x000fc80000410000 */
[----:B------:R-:W-:Y:S01]  /*08d0*/  FMUL.FTZ R21, R26, R14 ;  /* 0x0000000e1a157220 */ /* 0x000fe20000410000 */
[----:B------:R-:W-:Y:S02]  /*08e0*/  HADD2.F32 R16, -RZ, R41.H0_H0 ;  /* 0x20000029ff107230 */ /* 0x000fe40000004100 */
[----:B------:R-:W-:-:S04]  /*08f0*/  FMUL.FTZ R15, R40, UR23 ;  /* 0x00000017280f7c20 */ /* 0x000fc80008410000 */
[----:B------:R-:W-:Y:S01]  /*0900*/  FFMA.FTZ R21, R14, R21, R15 ;  /* 0x000000150e157223 */ /* 0x000fe2000001000f */
[----:B------:R-:W-:Y:S01]  /*0910*/  FMUL.FTZ R15, R16, R53 ;  /* 0x00000035100f7220 */ /* 0x000fe20000410000 */
[----:B------:R-:W-:-:S03]  /*0920*/  HADD2.F32 R20, -RZ, R39.H0_H0 ;  /* 0x20000027ff147230 */ /* 0x000fc60000004100 */
[----:B------:R-:W-:Y:S01]  /*0930*/  FMUL.FTZ R16, R26, R15 ;  /* 0x0000000f1a107220 */ /* 0x000fe20000410000 */
[----:B------:R-:W-:Y:S01]  /*0940*/  FMUL.FTZ R41, R21, R49 ;  /* 0x0000003115297220 */ /* 0x000fe20000410000 */
[----:B0-----:R-:W-:Y:S01]  /*0950*/  FADD.FTZ R38, R18, UR20 ;  /* 0x0000001412267e21 */ /* 0x001fe20008010000 */
[----:B------:R-:W-:Y:S01]  /*0960*/  FMUL.FTZ R42, R42, UR23 ;  /* 0x000000172a2a7c20 */ /* 0x000fe20008410000 */
[----:B------:R-:W-:Y:S01]  /*0970*/  FMUL.FTZ R18, R20, R53 ;  /* 0x0000003514127220 */ /* 0x000fe20000410000 */
[----:B------:R-:W-:Y:S02]  /*0980*/  FMUL.FTZ R53, R36, UR23 ;  /* 0x0000001724357c20 */ /* 0x000fe40008410000 */
[----:B------:R-:W-:Y:S01]  /*0990*/  FFMA.FTZ R39, R15, R16, R42 ;  /* 0x000000100f277223 */ /* 0x000fe2000001002a */
[----:B------:R-:W0:Y:S01]  /*09a0*/  MUFU.SQRT R36, R41 ;  /* 0x0000002900247308 */ /* 0x000e220000002000 */
[----:B------:R-:W-:Y:S02]  /*09b0*/  FMUL.FTZ R17, R26, R18 ;  /* 0x000000121a117220 */ /* 0x000fe40000410000 */
[----:B------:R-:W-:-:S05]  /*09c0*/  FMUL.FTZ R16, R39, R49 ;  /* 0x0000003127107220 */ /* 0x000fca0000410000 */
[----:B------:R-:W1:Y:S01]  /*09d0*/  MUFU.RCP R38, R38 ;  /* 0x0000002600267308 */ /* 0x000e620000001000 */
[----:B------:R-:W-:Y:S01]  /*09e0*/  FMUL.FTZ R34, R37, UR22 ;  /* 0x0000001625227c20 */ /* 0x000fe20008410000 */
[----:B------:R-:W-:-:S03]  /*09f0*/  FFMA.FTZ R20, R18, R17, R53 ;  /* 0x0000001112147223 */ /* 0x000fc60000010035 */
[----:B------:R-:W-:-:S03]  /*0a00*/  FFMA.FTZ R34, R25, R51, R34 ;  /* 0x0000003319227223 */ /* 0x000fc60000010022 */
[----:B------:R-:W2:Y:S01]  /*0a10*/  MUFU.SQRT R16, R16 ;  /* 0x0000001000107308 */ /* 0x000ea20000002000 */
[----:B------:R-:W-:Y:S01]  /*0a20*/  FMUL.FTZ R17, R20, R49 ;  /* 0x0000003114117220 */ /* 0x000fe20000410000 */
[----:B------:R-:W-:Y:S01]  /*0a30*/  FMUL.FTZ R37, R34, R19 ;  /* 0x0000001322257220 */ /* 0x000fe20000410000 */
[----:B------:R-:W-:Y:S01]  /*0a40*/  FMUL.FTZ R40, R45, UR22 ;  /* 0x000000162d287c20 */ /* 0x000fe20008410000 */
[----:B0-----:R-:W-:Y:S01]  /*0a50*/  FADD.FTZ R42, R36, UR20 ;  /* 0x00000014242a7e21 */ /* 0x001fe20008010000 */
[----:B------:R-:W-:Y:S02]  /*0a60*/  VIADD R41, R24, UR4 ;  /* 0x0000000418297c36 */ /* 0x000fe40008000000 */
[----:B------:R-:W-:Y:S01]  /*0a70*/  FFMA.FTZ R36, R25, R14, R40 ;  /* 0x0000000e19247223 */ /* 0x000fe20000010028 */
[----:B------:R-:W0:Y:S01]  /*0a80*/  MUFU.SQRT R17, R17 ;  /* 0x0000001100117308 */ /* 0x000e220000002000 */
[----:B-1----:R-:W-:Y:S01]  /*0a90*/  FMUL.FTZ R38, R37, R38 ;  /* 0x0000002625267220 */ /* 0x002fe20000410000 */
[----:B------:R-:W-:-:S02]  /*0aa0*/  SHF.R.S32.HI R49, RZ, 0x1f, R0 ;  /* 0x0000001fff317819 */ /* 0x000fc40000011400 */
[----:B------:R-:W-:Y:S01]  /*0ab0*/  IADD3 R40, P4, R0, R41, RZ ;  /* 0x0000002900287210 */ /* 0x000fe20007f9e0ff */
[----:B-----5:R-:W-:-:S03]  /*0ac0*/  FFMA.FTZ R52, R23, R52, R38 ;  /* 0x0000003417347223 */ /* 0x020fc60000010026 */
[----:B------:R-:W1:Y:S01]  /*0ad0*/  MUFU.RCP R14, R42 ;  /* 0x0000002a000e7308 */ /* 0x000e620000001000 */
[----:B------:R-:W-:Y:S01]  /*0ae0*/  FMUL.FTZ R38, R47, UR22 ;  /* 0x000000162f267c20 */ /* 0x000fe20008410000 */
[----:B--2---:R-:W-:Y:S01]  /*0af0*/  FADD.FTZ R45, R16, UR20 ;  /* 0x00000014102d7e21 */ /* 0x004fe20008010000 */
[C---:B------:R-:W-:Y:S01]  /*0b00*/  LEA.HI.X.SX32 R49, R41.reuse, R49, 0x1, P4 ;  /* 0x0000003129317211 */ /* 0x040fe200020f0eff */
[----:B------:R-:W-:Y:S02]  /*0b10*/  VIADD R41, R41, UR5 ;  /* 0x0000000529297c36 */ /* 0x000fe40008000000 */
[----:B------:R-:W-:Y:S02]  /*0b20*/  FFMA.FTZ R37, R25, R15, R38 ;  /* 0x0000000f19257223 */ /* 0x000fe40000010026 */
[----:B------:R-:W2:Y:S01]  /*0b30*/  MUFU.RCP R38, R45 ;  /* 0x0000002d00267308 */ /* 0x000ea20000001000 */
[----:B------:R-:W-:Y:S01]  /*0b40*/  @P2 LEA R16, P4, R40, UR6, 0x1 ;  /* 0x0000000628102c11 */ /* 0x000fe2000f8808ff */
[----:B------:R-:W-:Y:S01]  /*0b50*/  FMUL.FTZ R15, R36, R19 ;  /* 0x00000013240f7220 */ /* 0x000fe20000410000 */
[----:B------:R-:W-:-:S02]  /*0b60*/  IMAD.IADD R41, R0, 0x1, R41 ;  /* 0x0000000100297824 */ /* 0x000fc400078e0229 */
[----:B0-----:R-:W-:Y:S01]  /*0b70*/  FADD.FTZ R47, R17, UR20 ;  /* 0x00000014112f7e21 */ /* 0x001fe20008010000 */
[----:B------:R-:W-:Y:S01]  /*0b80*/  @P2 LEA.HI.X R17, R40, UR7, R49, 0x1, P4 ;  /* 0x0000000728112c11 */ /* 0x000fe2000a0f0c31 */
[----:B-1----:R-:W-:Y:S01]  /*0b90*/  FMUL.FTZ R42, R15, R14 ;  /* 0x0000000e0f2a7220 */ /* 0x002fe20000410000 */
[----:B------:R-:W-:-:S04]  /*0ba0*/  @P1 LEA R14, P4, R41, UR6, 0x1 ;  /* 0x00000006290e1c11 */ /* 0x000fc8000f8808ff */
[----:B------:R-:W-:Y:S01]  /*0bb0*/  @P1 LEA.HI.X R15, R41, UR7, R33, 0x1, P4 ;  /* 0x00000007290f1c11 */ /* 0x000fe2000a0f0c21 */
[-C--:B------:R-:W-:Y:S01]  /*0bc0*/  FMUL.FTZ R33, R37, R19.reuse ;  /* 0x0000001325217220 */ /* 0x080fe20000410000 */
[----:B------:R-:W-:Y:S01]  /*0bd0*/  FMUL.FTZ R44, R44, UR22 ;  /* 0x000000162c2c7c20 */ /* 0x000fe20008410000 */
[----:B------:R-:W-:Y:S02]  /*0be0*/  FFMA.FTZ R46, R23, R46, R42 ;  /* 0x0000002e172e7223 */ /* 0x000fe4000001002a */
[----:B--2---:R-:W-:Y:S01]  /*0bf0*/  FMUL.FTZ R38, R33, R38 ;  /* 0x0000002621267220 */ /* 0x004fe20000410000 */
[----:B------:R-:W-:Y:S01]  /*0c00*/  @P2 F2FP.F16.F32.PACK_AB R52, RZ, R52 ;  /* 0x00000034ff34223e */ /* 0x000fe200000000ff */
[----:B------:R-:W-:Y:S01]  /*0c10*/  FFMA.FTZ R42, R25, R18, R44 ;  /* 0x00000012192a7223 */ /* 0x000fe2000001002c */
[----:B------:R-:W-:Y:S01]  /*0c20*/  @P0 LEA R18, P4, R32, UR6, 0x1 ;  /* 0x0000000620120c11 */ /* 0x000fe2000f8808ff */
[----:B------:R-:W-:Y:S01]  /*0c30*/  FFMA.FTZ R38, R23, R50, R38 ;  /* 0x0000003217267223 */ /* 0x000fe20000010026 */
[----:B------:R-:W-:Y:S01]  /*0c40*/  @P1 F2FP.F16.F32.PACK_AB R46, RZ, R46 ;  /* 0x0000002eff2e123e */ /* 0x000fe200000000ff */
[----:B------:R-:W-:Y:S01]  /*0c50*/  FMUL.FTZ R41, R42, R19 ;  /* 0x000000132a297220 */ /* 0x000fe20000410000 */
[----:B------:R0:W-:Y:S01]  /*0c60*/  @P2 STG.E.U16 desc[UR16][R16.64], R52 ;  /* 0x0000003410002986 */ /* 0x0001e2000c101510 */
[----:B------:R-:W-:-:S03]  /*0c70*/  @P0 LEA.HI.X R19, R32, UR7, R35, 0x1, P4 ;  /* 0x0000000720130c11 */ /* 0x000fc6000a0f0c23 */
[----:B------:R1:W-:Y:S04]  /*0c80*/  @P2 STG.E desc[UR16][R6.64], R34 ;  /* 0x0000002206002986 */ /* 0x0003e8000c101910 */
[----:B------:R1:W-:Y:S01]  /*0c90*/  @P2 STG.E desc[UR16][R8.64], R43 ;  /* 0x0000002b08002986 */ /* 0x0003e2000c101910 */
[----:B0-----:R-:W-:-:S03]  /*0ca0*/  @P0 F2FP.F16.F32.PACK_AB R17, RZ, R38 ;  /* 0x00000026ff11023e */ /* 0x001fc600000000ff */
[----:B------:R1:W-:Y:S01]  /*0cb0*/  @P1 STG.E.U16 desc[UR16][R14.64], R46 ;  /* 0x0000002e0e001986 */ /* 0x0003e2000c101510 */
[----:B------:R-:W0:Y:S03]  /*0cc0*/  MUFU.RCP R40, R47 ;  /* 0x0000002f00287308 */ /* 0x000e260000001000 */
[----:B------:R1:W-:Y:S04]  /*0cd0*/  @P1 STG.E desc[UR16][R12.64], R36 ;  /* 0x000000240c001986 */ /* 0x0003e8000c101910 */
[----:B------:R1:W-:Y:S04]  /*0ce0*/  @P1 STG.E desc[UR16][R4.64], R21 ;  /* 0x0000001504001986 */ /* 0x0003e8000c101910 */
[----:B------:R1:W-:Y:S04]  /*0cf0*/  @P0 STG.E.U16 desc[UR16][R18.64], R17 ;  /* 0x0000001112000986 */ /* 0x0003e8000c101510 */
[----:B------:R1:W-:Y:S04]  /*0d00*/  @P0 STG.E desc[UR16][R10.64], R37 ;  /* 0x000000250a000986 */ /* 0x0003e8000c101910 */
[----:B------:R1:W-:Y:S01]  /*0d10*/  @P0 STG.E desc[UR16][R2.64], R39 ;  /* 0x0000002702000986 */ /* 0x0003e2000c101910 */
[----:B0-----:R-:W-:-:S04]  /*0d20*/  FMUL.FTZ R41, R41, R40 ;  /* 0x0000002829297220 */ /* 0x001fc80000410000 */
[----:B------:R-:W-:Y:S01]  /*0d30*/  FFMA.FTZ R41, R23, R48, R41 ;  /* 0x0000003017297223 */ /* 0x000fe20000010029 */
[----:B------:R-:W-:Y:S06]  /*0d40*/  @!P3 BRA `(.L_x_9) ;  /* 0x000000000028b947 */ /* 0x000fec0003800000 */
[----:B-1----:R-:W-:Y:S02]  /*0d50*/  LEA R2, P0, R28, UR6, 0x1 ;  /* 0x000000061c027c11 */ /* 0x002fe4000f8008ff */
[C---:B------:R-:W-:Y:S02]  /*0d60*/  IADD3 R4, P2, R30.reuse, UR12, RZ ;  /* 0x0000000c1e047c10 */ /* 0x040fe4000ff5e0ff */
[----:B------:R-:W-:Y:S02]  /*0d70*/  IADD3 R30, P1, R30, UR14, RZ ;  /* 0x0000000e1e1e7c10 */ /* 0x000fe4000ff3e0ff */
[----:B------:R-:W-:Y:S02]  /*0d80*/  F2FP.F16.F32.PACK_AB R6, RZ, R41 ;  /* 0x00000029ff06723e */ /* 0x000fe400000000ff */
[----:B------:R-:W-:Y:S02]  /*0d90*/  LEA.HI.X R3, R28, UR7, R29, 0x1, P0 ;  /* 0x000000071c037c11 */ /* 0x000fe400080f0c1d */
[----:B------:R-:W-:-:S02]  /*0da0*/  IADD3.X R5, R31, UR13, RZ, P2, !PT ;  /* 0x0000000d1f057c10 */ /* 0x000fc400097fe4ff */
[----:B------:R-:W-:Y:S01]  /*0db0*/  IADD3.X R31, R31, UR15, RZ, P1, !PT ;  /* 0x0000000f1f1f7c10 */ /* 0x000fe20008ffe4ff */
[----:B------:R0:W-:Y:S04]  /*0dc0*/  STG.E.U16 desc[UR16][R2.64], R6 ;  /* 0x0000000602007986 */ /* 0x0001e8000c101510 */
[----:B------:R0:W-:Y:S04]  /*0dd0*/  STG.E desc[UR16][R4.64], R42 ;  /* 0x0000002a04007986 */ /* 0x0001e8000c101910 */
[----:B------:R0:W-:Y:S02]  /*0de0*/  STG.E desc[UR16][R30.64], R20 ;  /* 0x000000141e007986 */ /* 0x0001e4000c101910 */
.L_x_9:
[----:B------:R-:W-:Y:S05]  /*0df0*/  BSYNC B0 ;  /* 0x0000000000007941 */ /* 0x000fea0003800000 */
.L_x_8:
[----:B------:R-:W-:-:S06]  /*0e00*/  ULEA UR4, UR5, UR4, 0x2 ;  /* 0x0000000405047291 */ /* 0x000fcc000f8e103f */
[----:B------:R-:W-:Y:S02]  /*0e10*/  ISETP.LE.AND P0, PT, R27, UR4, PT ;  /* 0x000000041b007c0c */ /* 0x000fe4000bf03270 */
[----:B------:R-:W-:-:S13]  /*0e20*/  ISETP.GT.AND P1, PT, R22, UR4, PT ;  /* 0x0000000416007c0c */ /* 0x000fda000bf24270 */
[----:B------:R-:W-:Y:S05]  /*0e30*/  @!P0 BRA P1, `(.L_x_10) ;  /* 0xfffffff000f88947 */ /* 0x000fea000083ffff */
[----:B------:R-:W-:Y:S05]  /*0e40*/  EXIT ;  /* 0x000000000000794d */ /* 0x000fea0003800000 */
.L_x_11:
        /* <DEDUP_REMOVED lines=11> */
.L_x_34:


//--------------------- .text._Z25multi_tensor_apply_kernelI18TensorListMetadataILi5EE17LAMBStage1FunctorIN3c104HalfEffEJPfffffffEEvlPViT_T0_DpT1_ --------------------------
	.section	.text._Z25multi_tensor_apply_kernelI18TensorListMetadataILi5EE17LAMBStage1FunctorIN3c104HalfEffEJPfffffffEEvlPViT_T0_DpT1_,"ax",@progbits
	.align	128
        .global         _Z25multi_tensor_apply_kernelI18TensorListMetadataILi5EE17LAMBStage1FunctorIN3c104HalfEffEJPfffffffEEvlPViT_T0_DpT1_
        .type           _Z25multi_tensor_apply_kernelI18TensorListMetadataILi5EE17LAMBStage1FunctorIN3c104HalfEffEJPfffffffEEvlPViT_T0_DpT1_,@function
        .size           _Z25multi_tensor_apply_kernelI18TensorListMetadataILi5EE17LAMBStage1FunctorIN3c104HalfEffEJPfffffffEEvlPViT_T0_DpT1_,(.L_x_35 - _Z25multi_tensor_apply_kernelI18TensorListMetadataILi5EE17LAMBStage1FunctorIN3c104HalfEffEJPfffffffEEvlPViT_T0_DpT1_)
        .other          _Z25multi_tensor_apply_kernelI18TensorListMetadataILi5EE17LAMBStage1FunctorIN3c104HalfEffEJPfffffffEEvlPViT_T0_DpT1_,@"STO_CUDA_ENTRY STV_DEFAULT"
_Z25multi_tensor_apply_kernelI18TensorListMetadataILi5EE17LAMBStage1FunctorIN3c104HalfEffEJPfffffffEEvlPViT_T0_DpT1_:
.text._Z25multi_tensor_apply_kernelI18TensorListMetadataILi5EE17LAMBStage1FunctorIN3c104HalfEffEJPfffffffEEvlPViT_T0_DpT1_:
        /* <DEDUP_REMOVED lines=34> */
.L_x_14:
[----:B0-----:R-:W0:Y:S01]  /*0220*/  LDC R27, c[0x0][0x210] ;  /* 0x00008400ff1b7b82 */ /* 0x001e220000000800 */
[----:B-1----:R-:W-:Y:S01]  /*0230*/  VIADD R3, R24, UR4 ;  /* 0x0000000418037c36 */ /* 0x002fe20008000000 */
[----:B------:R-:W-:-:S03]  /*0240*/  SHF.R.S32.HI R10, RZ, 0x1f, R0 ;  /* 0x0000001fff0a7819 */ /* 0x000fc60000011400 */
[----:B------:R-:W-:Y:S01]  /*0250*/  VIADD R7, R3, UR5 ;  /* 0x0000000503077c36 */ /* 0x000fe20008000000 */
[----:B------:R-:W-:-:S04]  /*0260*/  IADD3 R4, P1, R0, R3, RZ ;  /* 0x0000000300047210 */ /* 0x000fc80007f3e0ff */
[C---:B------:R-:W-:Y:S02]  /*0270*/  LEA.HI.X.SX32 R5, R3.reuse, R10, 0x1, P1 ;  /* 0x0000000a03057211 */ /* 0x040fe400008f0eff */
[C---:B0-----:R-:W-:Y:S02]  /*0280*/  ISETP.GE.AND P0, PT, R3.reuse, R27, PT ;  /* 0x0000001b0300720c */ /* 0x041fe40003f06270 */
[----:B------:R-:W-:Y:S02]  /*0290*/  IADD3 R41, P3, R0, R7, RZ ;  /* 0x0000000700297210 */ /* 0x000fe40007f7e0ff */
[----:B------:R-:W-:Y:S01]  /*02a0*/  ISETP.LT.AND P0, PT, R3, R22, !P0 ;  /* 0x000000160300720c */ /* 0x000fe20004701270 */
[C---:B------:R-:W-:Y:S01]  /*02b0*/  IMAD.SHL.U32 R20, R4.reuse, 0x4, RZ ;  /* 0x0000000404147824 */ /* 0x040fe200078e00ff */
[----:B------:R-:W-:Y:S01]  /*02c0*/  SHF.L.U64.HI R30, R4, 0x2, R5 ;  /* 0x00000002041e7819 */ /* 0x000fe20000010205 */
[----:B------:R-:W-:-:S10]  /*02d0*/  VIADD R9, R7, UR5 ;  /* 0x0000000507097c36 */ /* 0x000fd40008000000 */
[C---:B------:R-:W-:Y:S02]  /*02e0*/  @P0 LEA R2, P1, R4.reuse, UR8, 0x1 ;  /* 0x0000000804020c11 */ /* 0x040fe4000f8208ff */
[----:B------:R-:W-:Y:S02]  /*02f0*/  @!P0 PRMT R42, RZ, 0x7610, R42 ;  /* 0x00007610ff2a8816 */ /* 0x000fe4000000002a */
[----:B------:R-:W-:Y:S02]  /*0300*/  @P0 LEA.HI.X R3, R4, UR9, R5, 0x1, P1 ;  /* 0x0000000904030c11 */ /* 0x000fe400088f0c05 */
[C---:B------:R-:W-:Y:S02]  /*0310*/  ISETP.GE.AND P1, PT, R7.reuse, R27, PT ;  /* 0x0000001b0700720c */ /* 0x040fe40003f26270 */
[C---:B------:R-:W-:Y:S01]  /*0320*/  LEA.HI.X.SX32 R4, R7.reuse, R10, 0x1, P3 ;  /* 0x0000000a07047211 */ /* 0x040fe200018f0eff */
[----:B------:R0:W2:Y:S01]  /*0330*/  @P0 LDG.E.U16 R42, desc[UR16][R2.64] ;  /* 0x00000010022a0981 */ /* 0x0000a2000c1e1500 */
[----:B------:R-:W-:Y:S01]  /*0340*/  IADD3 R6, P3, R20, UR14, RZ ;  /* 0x0000000e14067c10 */ /* 0x000fe2000ff7e0ff */
[----:B------:R-:W-:Y:S01]  /*0350*/  @!P0 IMAD.MOV.U32 R38, RZ, RZ, RZ ;  /* 0x000000ffff268224 */ /* 0x000fe200078e00ff */
[----:B------:R-:W-:Y:S01]  /*0360*/  ISETP.LT.AND P1, PT, R7, R22, !P1 ;  /* 0x000000160700720c */ /* 0x000fe20004f21270 */
[----:B------:R-:W-:Y:S01]  /*0370*/  VIADD R5, R9, UR5 ;  /* 0x0000000509057c36 */ /* 0x000fe20008000000 */
[----:B------:R-:W-:-:S02]  /*0380*/  IADD3.X R7, R30, UR15, RZ, P3, !PT ;  /* 0x0000000f1e077c10 */ /* 0x000fc40009ffe4ff */
[C---:B------:R-:W-:Y:S02]  /*0390*/  ISETP.GE.AND P2, PT, R9.reuse, R27, PT ;  /* 0x0000001b0900720c */ /* 0x040fe40003f46270 */
[C---:B------:R-:W-:Y:S01]  /*03a0*/  IADD3 R40, P4, R0.reuse, R9, RZ ;  /* 0x0000000900287210 */ /* 0x040fe20007f9e0ff */
[----:B------:R-:W3:Y:S01]  /*03b0*/  @P0 LDG.E R38, desc[UR16][R6.64] ;  /* 0x0000001006260981 */ /* 0x000ee2000c1e1900 */
[----:B------:R-:W-:Y:S02]  /*03c0*/  ISETP.LT.AND P2, PT, R9, R22, !P2 ;  /* 0x000000160900720c */ /* 0x000fe40005741270 */
[----:B------:R-:W-:Y:S02]  /*03d0*/  ISETP.GE.AND P3, PT, R5, R27, PT ;  /* 0x0000001b0500720c */ /* 0x000fe40003f66270 */
[----:B------:R-:W-:Y:S02]  /*03e0*/  LEA.HI.X.SX32 R31, R9, R10, 0x1, P4 ;  /* 0x0000000a091f7211 */ /* 0x000fe400020f0eff */
[----:B------:R-:W-:-:S02]  /*03f0*/  IADD3 R28, P5, R0, R5, RZ ;  /* 0x00000005001c7210 */ /* 0x000fc40007fbe0ff */
[----:B------:R-:W-:Y:S02]  /*0400*/  @P1 LEA R8, P4, R41, UR8, 0x1 ;  /* 0x0000000829081c11 */ /* 0x000fe4000f8808ff */
[----:B------:R-:W-:Y:S02]  /*0410*/  ISETP.LT.AND P3, PT, R5, R22, !P3 ;  /* 0x000000160500720c */ /* 0x000fe40005f61270 */
[----:B------:R-:W-:Y:S02]  /*0420*/  @P1 LEA.HI.X R9, R41, UR9, R4, 0x1, P4 ;  /* 0x0000000929091c11 */ /* 0x000fe4000a0f0c04 */
[----:B------:R-:W-:Y:S02]  /*0430*/  LEA.HI.X.SX32 R29, R5, R10, 0x1, P5 ;  /* 0x0000000a051d7211 */ /* 0x000fe400028f0eff */
[----:B------:R-:W-:Y:S02]  /*0440*/  @P2 LEA R10, P4, R40, UR8, 0x1 ;  /* 0x00000008280a2c11 */ /* 0x000fe4000f8808ff */
[----:B------:R-:W-:-:S02]  /*0450*/  @!P1 PRMT R39, RZ, 0x7610, R39 ;  /* 0x00007610ff279816 */ /* 0x000fc40000000027 */
[----:B------:R-:W-:Y:S02]  /*0460*/  @P2 LEA.HI.X R11, R40, UR9, R31, 0x1, P4 ;  /* 0x00000009280b2c11 */ /* 0x000fe4000a0f0c1f */
[C---:B------:R-:W-:Y:S01]  /*0470*/  SHF.L.U64.HI R37, R41.reuse, 0x2, R4 ;  /* 0x0000000229257819 */ /* 0x040fe20000010204 */
[----:B------:R-:W-:Y:S01]  /*0480*/  IMAD.SHL.U32 R41, R41, 0x4, RZ ;  /* 0x0000000429297824 */ /* 0x000fe200078e00ff */
[----:B0-----:R-:W-:Y:S01]  /*0490*/  IADD3 R2, P4, R20, UR12, RZ ;  /* 0x0000000c14027c10 */ /* 0x001fe2000ff9e0ff */
[----:B------:R0:W4:Y:S01]  /*04a0*/  @P1 LDG.E.U16 R39, desc[UR16][R8.64] ;  /* 0x0000001008271981 */ /* 0x000122000c1e1500 */
[----:B------:R-:W-:Y:S02]  /*04b0*/  @P3 LEA R12, P5, R28, UR8, 0x1 ;  /* 0x000000081c0c3c11 */ /* 0x000fe4000f8a08ff */
[----:B------:R-:W-:Y:S02]  /*04c0*/  IADD3.X R3, R30, UR13, RZ, P4, !PT ;  /* 0x0000000d1e037c10 */ /* 0x000fe4000a7fe4ff */
[----:B------:R-:W-:Y:S01]  /*04d0*/  IADD3 R4, P4, R41, UR14, RZ ;  /* 0x0000000e29047c10 */ /* 0x000fe2000ff9e0ff */
[----:B------:R-:W-:Y:S01]  /*04e0*/  @!P1 IMAD.MOV.U32 R34, RZ, RZ, RZ ;  /* 0x000000ffff229224 */ /* 0x000fe200078e00ff */
[----:B------:R-:W-:-:S02]  /*04f0*/  @!P3 PRMT R33, RZ, 0x7610, R33 ;  /* 0x00007610ff21b816 */ /* 0x000fc40000000021 */
[----:B------:R-:W-:Y:S02]  /*0500*/  IADD3.X R5, R37, UR15, RZ, P4, !PT ;  /* 0x0000000f25057c10 */ /* 0x000fe4000a7fe4ff */
[----:B------:R-:W-:Y:S02]  /*0510*/  @P3 LEA.HI.X R13, R28, UR9, R29, 0x1, P5 ;  /* 0x000000091c0d3c11 */ /* 0x000fe4000a8f0c1d */
[----:B------:R-:W-:Y:S01]  /*0520*/  @!P2 PRMT R32, RZ, 0x7610, R32 ;  /* 0x00007610ff20a816 */ /* 0x000fe20000000020 */
[----:B------:R-:W4:Y:S01]  /*0530*/  @P1 LDG.E R34, desc[UR16][R4.64] ;  /* 0x0000001004221981 */ /* 0x000f22000c1e1900 */
[C---:B------:R-:W-:Y:S01]  /*0540*/  SHF.L.U64.HI R31, R40.reuse, 0x2, R31 ;  /* 0x00000002281f7819 */ /* 0x040fe2000001021f */
[----:B------:R-:W-:Y:S02]  /*0550*/  IMAD.SHL.U32 R40, R40, 0x4, RZ ;  /* 0x0000000428287824 */ /* 0x000fe400078e00ff */
[----:B------:R-:W4:Y:S01]  /*0560*/  @P3 LDG.E.U16 R33, desc[UR16][R12.64] ;  /* 0x000000100c213981 */ /* 0x000f22000c1e1500 */
[----:B------:R-:W-:-:S02]  /*0570*/  @P3 IMAD.SHL.U32 R45, R28, 0x4, RZ ;  /* 0x000000041c2d3824 */ /* 0x000fc400078e00ff */
[----:B0-----:R-:W-:Y:S01]  /*0580*/  IADD3 R8, P4, R40, UR14, RZ ;  /* 0x0000000e28087c10 */ /* 0x001fe2000ff9e0ff */
[----:B------:R0:W4:Y:S01]  /*0590*/  @P2 LDG.E.U16 R32, desc[UR16][R10.64] ;  /* 0x000000100a202981 */ /* 0x000122000c1e1500 */
[----:B------:R-:W-:Y:S01]  /*05a0*/  @!P0 MOV R36, RZ ;  /* 0x000000ff00248202 */ /* 0x000fe20000000f00 */
[----:B------:R-:W-:Y:S01]  /*05b0*/  @!P2 IMAD.MOV.U32 R35, RZ, RZ, RZ ;  /* 0x000000ffff23a224 */ /* 0x000fe200078e00ff */
[----:B------:R-:W-:Y:S02]  /*05c0*/  IADD3.X R9, R31, UR15, RZ, P4, !PT ;  /* 0x0000000f1f097c10 */ /* 0x000fe4000a7fe4ff */
[----:B------:R-:W-:Y:S02]  /*05d0*/  @P3 SHF.L.U64.HI R43, R28, 0x2, R29 ;  /* 0x000000021c2b3819 */ /* 0x000fe4000001021d */
[----:B------:R-:W-:Y:S01]  /*05e0*/  @P3 IADD3 R14, P4, R45, UR14, RZ ;  /* 0x0000000e2d0e3c10 */ /* 0x000fe2000ff9e0ff */
[----:B------:R-:W-:Y:S01]  /*05f0*/  @!P3 IMAD.MOV.U32 R44, RZ, RZ, RZ ;  /* 0x000000ffff2cb224 */ /* 0x000fe200078e00ff */
[----:B------:R-:W4:Y:S02]  /*0600*/  @P0 LDG.E R36, desc[UR16][R2.64] ;  /* 0x0000001002240981 */ /* 0x000f24000c1e1900 */
[----:B------:R-:W-:-:S02]  /*0610*/  @P3 IADD3.X R15, R43, UR15, RZ, P4, !PT ;  /* 0x0000000f2b0f3c10 */ /* 0x000fc4000a7fe4ff */
[----:B------:R-:W4:Y:S04]  /*0620*/  @P2 LDG.E R35, desc[UR16][R8.64] ;  /* 0x0000001008232981 */ /* 0x000f28000c1e1900 */
[----:B------:R1:W4:Y:S01]  /*0630*/  @P3 LDG.E R44, desc[UR16][R14.64] ;  /* 0x000000100e2c3981 */ /* 0x000322000c1e1900 */
[----:B------:R-:W-:Y:S02]  /*0640*/  @P0 IADD3 R20, P4, R20, UR10, RZ ;  /* 0x0000000a14140c10 */ /* 0x000fe4000ff9e0ff */
[----:B0-----:R-:W-:Y:S01]  /*0650*/  IADD3 R10, P5, R41, UR12, RZ ;  /* 0x0000000c290a7c10 */ /* 0x001fe2000ffbe0ff */
[----:B------:R-:W-:Y:S01]  /*0660*/  @!P1 IMAD.MOV.U32 R47, RZ, RZ, RZ ;  /* 0x000000ffff2f9224 */ /* 0x000fe200078e00ff */
[----:B------:R-:W-:Y:S02]  /*0670*/  @!P0 MOV R46, RZ ;  /* 0x000000ff002e8202 */ /* 0x000fe40000000f00 */
[----:B------:R-:W-:-:S02]  /*0680*/  @P0 IADD3.X R21, R30, UR11, RZ, P4, !PT ;  /* 0x0000000b1e150c10 */ /* 0x000fc4000a7fe4ff */
[----:B------:R-:W-:Y:S02]  /*0690*/  IADD3.X R11, R37, UR13, RZ, P5, !PT ;  /* 0x0000000d250b7c10 */ /* 0x000fe4000affe4ff */
[----:B------:R-:W-:Y:S01]  /*06a0*/  IADD3 R12, P4, R40, UR12, RZ ;  /* 0x0000000c280c7c10 */ /* 0x000fe2000ff9e0ff */
[----:B------:R0:W4:Y:S01]  /*06b0*/  @P0 LDG.E R46, desc[UR16][R20.64] ;  /* 0x00000010142e0981 */ /* 0x000122000c1e1900 */
[----:B------:R-:W-:-:S03]  /*06c0*/  @!P2 IMAD.MOV.U32 R49, RZ, RZ, RZ ;  /* 0x000000ffff31a224 */ /* 0x000fc600078e00ff */
[----:B------:R-:W4:Y:S01]  /*06d0*/  @P1 LDG.E R47, desc[UR16][R10.64] ;  /* 0x000000100a2f1981 */ /* 0x000f22000c1e1900 */
[----:B------:R-:W-:-:S05]  /*06e0*/  IADD3.X R13, R31, UR13, RZ, P4, !PT ;  /* 0x0000000d1f0d7c10 */ /* 0x000fca000a7fe4ff */
[----:B------:R-:W4:Y:S01]  /*06f0*/  @P2 LDG.E R49, desc[UR16][R12.64] ;  /* 0x000000100c312981 */ /* 0x000f22000c1e1900 */
[----:B-1----:R-:W-:Y:S01]  /*0700*/  LEA R14, P4, R28, UR12, 0x2 ;  /* 0x0000000c1c0e7c11 */ /* 0x002fe2000f8810ff */
[----:B------:R-:W-:-:S03]  /*0710*/  @!P3 IMAD.MOV.U32 R51, RZ, RZ, RZ ;  /* 0x000000ffff33b224 */ /* 0x000fc600078e00ff */
[----:B------:R-:W-:-:S05]  /*0720*/  LEA.HI.X R15, R28, UR13, R29, 0x2, P4 ;  /* 0x0000000d1c0f7c11 */ /* 0x000fca000a0f141d */
[----:B------:R-:W4:Y:S01]  /*0730*/  @P3 LDG.E R51, desc[UR16][R14.64] ;  /* 0x000000100e333981 */ /* 0x000f22000c1e1900 */
[----:B------:R-:W-:Y:S01]  /*0740*/  @P1 IADD3 R16, P5, R41, UR10, RZ ;  /* 0x0000000a29101c10 */ /* 0x000fe2000ffbe0ff */
[----:B------:R-:W-:-:S03]  /*0750*/  @!P1 IMAD.MOV.U32 R48, RZ, RZ, RZ ;  /* 0x000000ffff309224 */ /* 0x000fc600078e00ff */
[----:B------:R-:W-:Y:S02]  /*0760*/  @P1 IADD3.X R17, R37, UR11, RZ, P5, !PT ;  /* 0x0000000b25111c10 */ /* 0x000fe4000affe4ff */
[----:B------:R-:W-:Y:S01]  /*0770*/  @P2 IADD3 R18, P5, R40, UR10, RZ ;  /* 0x0000000a28122c10 */ /* 0x000fe2000ffbe0ff */
[----:B------:R-:W-:Y:S02]  /*0780*/  @!P2 IMAD.MOV.U32 R50, RZ, RZ, RZ ;  /* 0x000000ffff32a224 */ /* 0x000fe400078e00ff */
[----:B------:R3:W4:Y:S01]  /*0790*/  @P1 LDG.E R48, desc[UR16][R16.64] ;  /* 0x0000001010301981 */ /* 0x000722000c1e1900 */
[----:B------:R-:W-:-:S05]  /*07a0*/  @P2 IADD3.X R19, R31, UR11, RZ, P5, !PT ;  /* 0x0000000b1f132c10 */ /* 0x000fca000affe4ff */
[----:B------:R1:W4:Y:S01]  /*07b0*/  @P2 LDG.E R50, desc[UR16][R18.64] ;  /* 0x0000001012322981 */ /* 0x000322000c1e1900 */
[----:B0-----:R-:W-:Y:S02]  /*07c0*/  @P3 IADD3 R20, P4, R45, UR10, RZ ;  /* 0x0000000a2d143c10 */ /* 0x001fe4000ff9e0ff */
[----:B------:R-:W-:Y:S02]  /*07d0*/  @!P3 MOV R52, RZ ;  /* 0x000000ff0034b202 */ /* 0x000fe40000000f00 */
[----:B------:R-:W-:-:S05]  /*07e0*/  @P3 IADD3.X R21, R43, UR11, RZ, P4, !PT ;  /* 0x0000000b2b153c10 */ /* 0x000fca000a7fe4ff */
[----:B------:R0:W4:Y:S01]  /*07f0*/  @P3 LDG.E R52, desc[UR16][R20.64] ;  /* 0x0000001014343981 */ /* 0x000122000c1e1900 */
[----:B------:R-:W1:Y:S08]  /*0800*/  MUFU.RCP R53, UR21 ;  /* 0x0000001500357d08 */ /* 0x000e700008001000 */
[----:B------:R-:W0:Y:S01]  /*0810*/  MUFU.RCP R45, UR19 ;  /* 0x00000013002d7d08 */ /* 0x000e220008001000 */
[----:B------:R-:W-:Y:S01]  /*0820*/  BSSY B0, `(.L_x_12) ;  /* 0x0000056000007945 */ /* 0x000fe20003800000 */
[----:B--2---:R-:W-:-:S05]  /*0830*/  HADD2.F32 R42, -RZ, R42.H0_H0 ;  /* 0x2000002aff2a7230 */ /* 0x004fca0000004100 */
[----:B-1----:R-:W-:-:S04]  /*0840*/  FMUL.FTZ R42, R42, R53 ;  /* 0x000000352a2a7220 */ /* 0x002fc80000410000 */
[----:B------:R-:W-:Y:S01]  /*0850*/  FMUL.FTZ R43, R26, R42 ;  /* 0x0000002a1a2b7220 */ /* 0x000fe20000410000 */
[----:B---3--:R-:W-:-:S04]  /*0860*/  FMUL.FTZ R17, R38, UR23 ;  /* 0x0000001726117c20 */ /* 0x008fc80008410000 */
[----:B------:R-:W-:-:S04]  /*0870*/  FFMA.FTZ R43, R42, R43, R17 ;  /* 0x0000002b2a2b7223 */ /* 0x000fc80000010011 */
[----:B0-----:R-:W-:-:S06]  /*0880*/  FMUL.FTZ R18, R43, R45 ;  /* 0x0000002d2b127220 */ /* 0x001fcc0000410000 */
[----:B------:R-:W0:Y:S01]  /*0890*/  MUFU.SQRT R18, R18 ;  /* 0x0000001200127308 */ /* 0x000e220000002000 */
[----:B----4-:R-:W-:-:S05]  /*08a0*/  HADD2.F32 R16, -RZ, R39.H0_H0 ;  /* 0x20000027ff107230 */ /* 0x010fca0000004100 */
[----:B------:R-:W-:Y:S01]  /*08b0*/  FMUL.FTZ R16, R16, R53 ;  /* 0x0000003510107220 */ /* 0x000fe20000410000 */
[----:B0-----:R-:W-:-:S03]  /*08c0*/  FADD.FTZ R38, R18, UR20 ;  /* 0x0000001412267e21 */ /* 0x001fc60008010000 */
[----:B------:R-:W-:Y:S01]  /*08d0*/  FMUL.FTZ R19, R26, R16 ;  /* 0x000000101a137220 */ /* 0x000fe20000410000 */
[----:B------:R-:W-:Y:S01]  /*08e0*/  FMUL.FTZ R39, R34, UR23 ;  /* 0x0000001722277c20 */ /* 0x000fe20008410000 */
[----:B------:R-:W-:-:S03]  /*08f0*/  HADD2.F32 R18, -RZ, R33.H0_H0 ;  /* 0x20000021ff127230 */ /* 0x000fc60000004100 */
[----:B------:R-:W-:Y:S01]  /*0900*/  FFMA.FTZ R20, R16, R19, R39 ;  /* 0x0000001310147223 */ /* 0x000fe20000010027 */
[----:B------:R-:W-:Y:S02]  /*0910*/  HADD2.F32 R32, -RZ, R32.H0_H0 ;  /* 0x20000020ff207230 */ /* 0x000fe40000004100 */
[-C--:B------:R-:W-:Y:S02]  /*0920*/  FMUL.FTZ R19, R18, R53.reuse ;  /* 0x0000003512137220 */ /* 0x080fe40000410000 */
[----:B------:R-:W0:Y:S01]  /*0930*/  MUFU.RCP R18, UR18 ;  /* 0x0000001200127d08 */ /* 0x000e220008001000 */
[----:B------:R-:W-:-:S07]  /*0940*/  FMUL.FTZ R17, R32, R53 ;  /* 0x0000003520117220 */ /* 0x000fce0000410000 */
[----:B------:R-:W1:Y:S01]  /*0950*/  MUFU.RCP R38, R38 ;  /* 0x0000002600267308 */ /* 0x000e620000001000 */
[----:B------:R-:W-:Y:S01]  /*0960*/  FMUL.FTZ R36, R36, UR22 ;  /* 0x0000001624247c20 */ /* 0x000fe20008410000 */
[----:B------:R-:W-:Y:S01]  /*0970*/  FMUL.FTZ R34, R35, UR23 ;  /* 0x0000001723227c20 */ /* 0x000fe20008410000 */
[----:B------:R-:W-:Y:S01]  /*0980*/  FMUL.FTZ R32, R26, R17 ;  /* 0x000000111a207220 */ /* 0x000fe20000410000 */
[----:B------:R-:W-:Y:S01]  /*0990*/  FMUL.FTZ R35, R20, R45 ;  /* 0x0000002d14237220 */ /* 0x000fe20000410000 */
[----:B------:R-:W-:Y:S01]  /*09a0*/  FFMA.FTZ R21, R25, R42, R36 ;  /* 0x0000002a19157223 */ /* 0x000fe20000010024 */
[----:B------:R-:W-:Y:S01]  /*09b0*/  FMUL.FTZ R44, R44, UR23 ;  /* 0x000000172c2c7c20 */ /* 0x000fe20008410000 */
[----:B------:R-:W-:Y:S01]  /*09c0*/  FFMA.FTZ R32, R17, R32, R34 ;  /* 0x0000002011207223 */ /* 0x000fe20000010022 */
[----:B------:R-:W-:Y:S01]  /*09d0*/  FMUL.FTZ R34, R26, R19 ;  /* 0x000000131a227220 */ /* 0x000fe20000410000 */
[----:B0-----:R-:W-:Y:S01]  /*09e0*/  FMUL.FTZ R33, R21, R18 ;  /* 0x0000001215217220 */ /* 0x001fe20000410000 */
[----:B------:R-:W0:Y:S01]  /*09f0*/  MUFU.SQRT R35, R35 ;  /* 0x0000002300237308 */ /* 0x000e220000002000 */
[----:B------:R-:W-:Y:S01]  /*0a00*/  FMUL.FTZ R36, R32, R45 ;  /* 0x0000002d20247220 */ /* 0x000fe20000410000 */
[----:B------:R-:W-:Y:S01]  /*0a10*/  FFMA.FTZ R34, R19, R34, R44 ;  /* 0x0000002213227223 */ /* 0x000fe2000001002c */
[----:B-1----:R-:W-:-:S03]  /*0a20*/  FMUL.FTZ R42, R33, R38 ;  /* 0x00000026212a7220 */ /* 0x002fc60000410000 */
[----:B------:R-:W-:Y:S02]  /*0a30*/  FMUL.FTZ R38, R34, R45 ;  /* 0x0000002d22267220 */ /* 0x000fe40000410000 */
[----:B------:R-:W1:Y:S01]  /*0a40*/  MUFU.SQRT R36, R36 ;  /* 0x0000002400247308 */ /* 0x000e620000002000 */
[----:B-----5:R-:W-:-:S07]  /*0a50*/  FFMA.FTZ R33, R23, R46, R42 ;  /* 0x0000002e17217223 */ /* 0x020fce000001002a */
[----:B------:R-:W2:Y:S01]  /*0a60*/  MUFU.SQRT R38, R38 ;  /* 0x0000002600267308 */ /* 0x000ea20000002000 */
[----:B0-----:R-:W-:Y:S01]  /*0a70*/  FADD.FTZ R42, R35, UR20 ;  /* 0x00000014232a7e21 */ /* 0x001fe20008010000 */
[----:B------:R-:W-:-:S04]  /*0a80*/  FMUL.FTZ R44, R47, UR22 ;  /* 0x000000162f2c7c20 */ /* 0x000fc80008410000 */
[----:B------:R-:W-:Y:S01]  /*0a90*/  FFMA.FTZ R35, R25, R16, R44 ;  /* 0x0000001019237223 */ /* 0x000fe2000001002c */
[----:B------:R-:W-:Y:S01]  /*0aa0*/  FMUL.FTZ R16, R49, UR22 ;  /* 0x0000001631107c20 */ /* 0x000fe20008410000 */
[----:B------:R-:W0:Y:S01]  /*0ab0*/  MUFU.RCP R42, R42 ;  /* 0x0000002a002a7308 */ /* 0x000e220000001000 */
[----:B-1----:R-:W-:Y:S02]  /*0ac0*/  FADD.FTZ R44, R36, UR20 ;  /* 0x00000014242c7e21 */ /* 0x002fe40008010000 */
[----:B------:R-:W-:Y:S01]  /*0ad0*/  FFMA.FTZ R39, R25, R17, R16 ;  /* 0x0000001119277223 */ /* 0x000fe20000010010 */
[----:B------:R-:W-:-:S04]  /*0ae0*/  VIADD R17, R24, UR4 ;  /* 0x0000000418117c36 */ /* 0x000fc80008000000 */
[----:B------:R-:W1:Y:S01]  /*0af0*/  MUFU.RCP R44, R44 ;  /* 0x0000002c002c7308 */ /* 0x000e620000001000 */
[----:B--2---:R-:W-:Y:S01]  /*0b00*/  FADD.FTZ R36, R38, UR20 ;  /* 0x0000001426247e21 */ /* 0x004fe20008010000 */
[----:B------:R-:W-:Y:S02]  /*0b10*/  IMAD.IADD R16, R0, 0x1, R17 ;  /* 0x0000000100107824 */ /* 0x000fe400078e0211 */
[----:B------:R-:W-:-:S04]  /*0b20*/  FMUL.FTZ R17, R35, R18 ;  /* 0x0000001223117220 */ /* 0x000fc80000410000 */
[----:B------:R-:W2:Y:S01]  /*0b30*/  MUFU.RCP R36, R36 ;  /* 0x0000002400247308 */ /* 0x000ea20000001000 */
[----:B------:R-:W-:Y:S02]  /*0b40*/  IMAD.SHL.U32 R16, R16, 0x4, RZ ;  /* 0x0000000410107824 */ /* 0x000fe400078e00ff */
[----:B------:R-:W-:Y:S01]  /*0b50*/  FMUL.FTZ R38, R51, UR22 ;  /* 0x0000001633267c20 */ /* 0x000fe20008410000 */
[----:B0-----:R-:W-:Y:S01]  /*0b60*/  FMUL.FTZ R42, R17, R42 ;  /* 0x0000002a112a7220 */ /* 0x001fe20000410000 */
[----:B------:R-:W-:Y:S01]  /*0b70*/  FMUL.FTZ R17, R39, R18 ;  /* 0x0000001227117220 */ /* 0x000fe20000410000 */
[----:B------:R-:W-:Y:S01]  /*0b80*/  @P0 IADD3 R16, P4, R16, UR6, RZ ;  /* 0x0000000610100c10 */ /* 0x000fe2000ff9e0ff */
[----:B------:R-:W-:Y:S02]  /*0b90*/  FFMA.FTZ R45, R25, R19, R38 ;  /* 0x00000013192d7223 */ /* 0x000fe40000010026 */
[----:B-1----:R-:W-:Y:S01]  /*0ba0*/  FMUL.FTZ R47, R17, R44 ;  /* 0x0000002c112f7220 */ /* 0x002fe20000410000 */
[----:B------:R-:W-:Y:S01]  /*0bb0*/  @P0 IADD3.X R17, R30, UR7, RZ, P4, !PT ;  /* 0x000000071e110c10 */ /* 0x000fe2000a7fe4ff */
[----:B------:R-:W-:Y:S01]  /*0bc0*/  FMUL.FTZ R19, R45, R18 ;  /* 0x000000122d137220 */ /* 0x000fe20000410000 */
[----:B------:R-:W-:Y:S01]  /*0bd0*/  @P1 IADD3 R18, P4, R41, UR6, RZ ;  /* 0x0000000629121c10 */ /* 0x000fe2000ff9e0ff */
[----:B------:R-:W-:-:S02]  /*0be0*/  FFMA.FTZ R49, R23, R48, R42 ;  /* 0x0000003017317223 */ /* 0x000fc4000001002a */
[----:B--2---:R-:W-:Y:S01]  /*0bf0*/  FMUL.FTZ R36, R19, R36 ;  /* 0x0000002413247220 */ /* 0x004fe20000410000 */
[----:B------:R-:W-:Y:S02]  /*0c00*/  @P1 IADD3.X R19, R37, UR7, RZ, P4, !PT ;  /* 0x0000000725131c10 */ /* 0x000fe4000a7fe4ff */
[----:B------:R-:W-:Y:S01]  /*0c10*/  @P2 IADD3 R40, P4, R40, UR6, RZ ;  /* 0x0000000628282c10 */ /* 0x000fe2000ff9e0ff */
[----:B------:R0:W-:Y:S01]  /*0c20*/  @P0 STG.E desc[UR16][R16.64], R33 ;  /* 0x0000002110000986 */ /* 0x0001e2000c101910 */
[----:B------:R-:W-:Y:S02]  /*0c30*/  FFMA.FTZ R47, R23, R50, R47 ;  /* 0x00000032172f7223 */ /* 0x000fe4000001002f */
[----:B------:R-:W-:Y:S01]  /*0c40*/  @P2 IADD3.X R41, R31, UR7, RZ, P4, !PT ;  /* 0x000000071f292c10 */ /* 0x000fe2000a7fe4ff */
[----:B------:R0:W-:Y:S04]  /*0c50*/  @P0 STG.E desc[UR16][R2.64], R21 ;  /* 0x0000001502000986 */ /* 0x0001e8000c101910 */
[----:B------:R0:W-:Y:S04]  /*0c60*/  @P0 STG.E desc[UR16][R6.64], R43 ;  /* 0x0000002b06000986 */ /* 0x0001e8000c101910 */
[----:B------:R0:W-:Y:S04]  /*0c70*/  @P1 STG.E desc[UR16][R18.64], R49 ;  /* 0x0000003112001986 */ /* 0x0001e8000c101910 */
[----:B------:R0:W-:Y:S04]  /*0c80*/  @P1 STG.E desc[UR16][R10.64], R35 ;  /* 0x000000230a001986 */ /* 0x0001e8000c101910 */
[----:B------:R0:W-:Y:S04]  /*0c90*/  @P1 STG.E desc[UR16][R4.64], R20 ;  /* 0x0000001404001986 */ /* 0x0001e8000c101910 */
[----:B------:R0:W-:Y:S04]  /*0ca0*/  @P2 STG.E desc[UR16][R40.64], R47 ;  /* 0x0000002f28002986 */ /* 0x0001e8000c101910 */
[----:B------:R0:W-:Y:S04]  /*0cb0*/  @P2 STG.E desc[UR16][R12.64], R39 ;  /* 0x000000270c002986 */ /* 0x0001e8000c101910 */
[----:B------:R0:W-:Y:S01]  /*0cc0*/  @P2 STG.E desc[UR16][R8.64], R32 ;  /* 0x0000002008002986 */ /* 0x0001e2000c101910 */
[----:B------:R-:W-:Y:S01]  /*0cd0*/  FFMA.FTZ R37, R23, R52, R36 ;  /* 0x0000003417257223 */ /* 0x000fe20000010024 */
[----:B------:R-:W-:Y:S06]  /*0ce0*/  @!P3 BRA `(.L_x_13) ;  /* 0x000000000024b947 */ /* 0x000fec0003800000 */
[C---:B0-----:R-:W-:Y:S01]  /*0cf0*/  IMAD.SHL.U32 R4, R28.reuse, 0x4, RZ ;  /* 0x000000041c047824 */ /* 0x041fe200078e00ff */
[----:B------:R-:W-:-:S04]  /*0d00*/  SHF.L.U64.HI R28, R28, 0x2, R29 ;  /* 0x000000021c1c7819 */ /* 0x000fc8000001021d */
[C---:B------:R-:W-:Y:S02]  /*0d10*/  IADD3 R2, P0, R4.reuse, UR6, RZ ;  /* 0x0000000604027c10 */ /* 0x040fe4000ff1e0ff */
[----:B------:R-:W-:Y:S02]  /*0d20*/  IADD3 R4, P1, R4, UR14, RZ ;  /* 0x0000000e04047c10 */ /* 0x000fe4000ff3e0ff */
[C---:B------:R-:W-:Y:S02]  /*0d30*/  IADD3.X R3, R28.reuse, UR7, RZ, P0, !PT ;  /* 0x000000071c037c10 */ /* 0x040fe400087fe4ff */
[----:B------:R-:W-:-:S03]  /*0d40*/  IADD3.X R5, R28, UR15, RZ, P1, !PT ;  /* 0x0000000f1c057c10 */ /* 0x000fc60008ffe4ff */
[----:B------:R1:W-:Y:S04]  /*0d50*/  STG.E desc[UR16][R2.64], R37 ;  /* 0x0000002502007986 */ /* 0x0003e8000c101910 */
[----:B------:R1:W-:Y:S04]  /*0d60*/  STG.E desc[UR16][R14.64], R45 ;  /* 0x0000002d0e007986 */ /* 0x0003e8000c101910 */
[----:B------:R1:W-:Y:S02]  /*0d70*/  STG.E desc[UR16][R4.64], R34 ;  /* 0x0000002204007986 */ /* 0x0003e4000c101910 */
.L_x_13:
[----:B------:R-:W-:Y:S05]  /*0d80*/  BSYNC B0 ;  /* 0x0000000000007941 */ /* 0x000fea0003800000 */
.L_x_12:
[----:B------:R-:W-:-:S06]  /*0d90*/  ULEA UR4, UR5, UR4, 0x2 ;  /* 0x0000000405047291 */ /* 0x000fcc000f8e103f */
[----:B------:R-:W-:Y:S02]  /*0da0*/  ISETP.LE.AND P0, PT, R27, UR4, PT ;  /* 0x000000041b007c0c */ /* 0x000fe4000bf03270 */
[----:B------:R-:W-:-:S13]  /*0db0*/  ISETP.GT.AND P1, PT, R22, UR4, PT ;  /* 0x0000000416007c0c */ /* 0x000fda000bf24270 */
[----:B------:R-:W-:Y:S05]  /*0dc0*/  @!P0 BRA P1, `(.L_x_14) ;  /* 0xfffffff400148947 */ /* 0x000fea000083ffff */
[----:B------:R-:W-:Y:S05]  /*0dd0*/  EXIT ;  /* 0x000000000000794d */ /* 0x000fea0003800000 */
.L_x_15:
        /* <DEDUP_REMOVED lines=10> */
.L_x_35:


//--------------------- .text._Z25multi_tensor_apply_kernelI18TensorListMetadataILi5EE17LAMBStage1FunctorIfN3c104HalfES4_EJPfffffffEEvlPViT_T0_DpT1_ --------------------------
	.section	.text._Z25multi_tensor_apply_kernelI18TensorListMetadataILi5EE17LAMBStage1FunctorIfN3c104HalfES4_EJPfffffffEEvlPViT_T0_DpT1_,"ax",@progbits
	.align	128
        .global         _Z25multi_tensor_apply_kernelI18TensorListMetadataILi5EE17LAMBStage1FunctorIfN3c104HalfES4_EJPfffffffEEvlPViT_T0_DpT1_
        .type           _Z25multi_tensor_apply_kernelI18TensorListMetadataILi5EE17LAMBStage1FunctorIfN3c104HalfES4_EJPfffffffEEvlPViT_T0_DpT1_,@function
        .size           _Z25multi_tensor_apply_kernelI18TensorListMetadataILi5EE17LAMBStage1FunctorIfN3c104HalfES4_EJPfffffffEEvlPViT_T0_DpT1_,(.L_x_36 - _Z25multi_tensor_apply_kernelI18TensorListMetadataILi5EE17LAMBStage1FunctorIfN3c104HalfES4_EJPfffffffEEvlPViT_T0_DpT1_)
        .other          _Z25multi_tensor_apply_kernelI18TensorListMetadataILi5EE17LAMBStage1FunctorIfN3c104HalfES4_EJPfffffffEEvlPViT_T0_DpT1_,@"STO_CUDA_ENTRY STV_DEFAULT"
_Z25multi_tensor_apply_kernelI18TensorListMetadataILi5EE17LAMBStage1FunctorIfN3c104HalfES4_EJPfffffffEEvlPViT_T0_DpT1_:
.text._Z25multi_tensor_apply_kernelI18TensorListMetadataILi5EE17LAMBStage1FunctorIfN3c104HalfES4_EJPfffffffEEvlPViT_T0_DpT1_:
        /* <DEDUP_REMOVED lines=34> */
.L_x_18:
[----:B------:R-:W1:Y:S01]  /*0220*/  LDC R7, c[0x0][0x210] ;  /* 0x00008400ff077b82 */ /* 0x000e620000000800 */
[----:B0-----:R-:W-:Y:S01]  /*0230*/  VIADD R11, R4, UR4 ;  /* 0x00000004040b7c36 */ /* 0x001fe20008000000 */
[----:B------:R-:W-:-:S04]  /*0240*/  SHF.R.S32.HI R10, RZ, 0x1f, R0 ;  /* 0x0000001fff0a7819 */ /* 0x000fc80000011400 */
[----:B------:R-:W-:-:S04]  /*0250*/  IADD3 R44, P0, R0, R11, RZ ;  /* 0x0000000b002c7210 */ /* 0x000fc80007f1e0ff */
[C---:B------:R-:W-:Y:S02]  /*0260*/  LEA.HI.X.SX32 R13, R11.reuse, R10, 0x1, P0 ;  /* 0x0000000a0b0d7211 */ /* 0x040fe400000f0eff */
[----:B-1----:R-:W-:-:S04]  /*0270*/  ISETP.GE.AND P2, PT, R11, R7, PT ;  /* 0x000000070b00720c */ /* 0x002fc80003f46270 */
[----:B------:R-:W-:-:S13]  /*0280*/  ISETP.LT.AND P2, PT, R11, R2, !P2 ;  /* 0x000000020b00720c */ /* 0x000fda0005741270 */
[----:B0-----:R-:W-:Y:S01]  /*0290*/  @P2 LEA R8, P0, R44, UR8, 0x2 ;  /* 0x000000082c082c11 */ /* 0x001fe2000f8010ff */
[----:B------:R-:W-:-:S03]  /*02a0*/  @!P2 IMAD.MOV.U32 R34, RZ, RZ, RZ ;  /* 0x000000ffff22a224 */ /* 0x000fc600078e00ff */
[C---:B------:R-:W-:Y:S01]  /*02b0*/  @P2 LEA.HI.X R9, R44.reuse, UR9, R13, 0x2, P0 ;  /* 0x000000092c092c11 */ /* 0x040fe200080f140d */
[----:B------:R-:W-:-:S04]  /*02c0*/  IMAD.SHL.U32 R18, R44, 0x2, RZ ;  /* 0x000000022c127824 */ /* 0x000fc800078e00ff */
[----:B------:R0:W2:Y:S01]  /*02d0*/  @P2 LDG.E R34, desc[UR16][R8.64] ;  /* 0x0000001008222981 */ /* 0x0000a2000c1e1900 */
[----:B------:R-:W-:Y:S02]  /*02e0*/  SHF.L.U64.HI R44, R44, 0x1, R13 ;  /* 0x000000012c2c7819 */ /* 0x000fe4000001020d */
[C---:B------:R-:W-:Y:S02]  /*02f0*/  IADD3 R22, P0, R18.reuse, UR12, RZ ;  /* 0x0000000c12167c10 */ /* 0x040fe4000ff1e0ff */
[----:B------:R-:W-:Y:S02]  /*0300*/  IADD3 R24, P1, R18, UR14, RZ ;  /* 0x0000000e12187c10 */ /* 0x000fe4000ff3e0ff */
[----:B------:R-:W-:Y:S02]  /*0310*/  @!P2 PRMT R33, RZ, 0x7610, R33 ;  /* 0x00007610ff21a816 */ /* 0x000fe40000000021 */
[----:B------:R-:W-:Y:S02]  /*0320*/  @!P2 PRMT R32, RZ, 0x7610, R32 ;  /* 0x00007610ff20a816 */ /* 0x000fe40000000020 */
[----:B------:R-:W-:-:S02]  /*0330*/  IADD3.X R23, R44, UR13, RZ, P0, !PT ;  /* 0x0000000d2c177c10 */ /* 0x000fc400087fe4ff */
[----:B------:R-:W-:-:S03]  /*0340*/  IADD3.X R25, R44, UR15, RZ, P1, !PT ;  /* 0x0000000f2c197c10 */ /* 0x000fc60008ffe4ff */
[----:B------:R-:W3:Y:S04]  /*0350*/  @P2 LDG.E.U16 R33, desc[UR16][R22.64] ;  /* 0x0000001016212981 */ /* 0x000ee8000c1e1500 */
[----:B------:R-:W4:Y:S01]  /*0360*/  @P2 LDG.E.U16 R32, desc[UR16][R24.64] ;  /* 0x0000001018202981 */ /* 0x000f22000c1e1500 */
[----:B------:R-:W-:Y:S01]  /*0370*/  VIADD R11, R11, UR5 ;  /* 0x000000050b0b7c36 */ /* 0x000fe20008000000 */
[----:B------:R-:W-:Y:S02]  /*0380*/  @P2 IADD3 R18, P4, R18, UR10, RZ ;  /* 0x0000000a12122c10 */ /* 0x000fe4000ff9e0ff */
[----:B------:R-:W-:Y:S01]  /*0390*/  @!P2 PRMT R31, RZ, 0x7610, R31 ;  /* 0x00007610ff1fa816 */ /* 0x000fe2000000001f */
[C---:B------:R-:W-:Y:S01]  /*03a0*/  VIADD R15, R11.reuse, UR5 ;  /* 0x000000050b0f7c36 */ /* 0x040fe20008000000 */
[----:B------:R-:W-:-:S02]  /*03b0*/  ISETP.GE.AND P1, PT, R11, R7, PT ;  /* 0x000000070b00720c */ /* 0x000fc40003f26270 */
[----:B------:R-:W-:Y:S01]  /*03c0*/  IADD3 R37, P0, R0, R11, RZ ;  /* 0x0000000b00257210 */ /* 0x000fe20007f1e0ff */
[----:B0-----:R-:W-:Y:S01]  /*03d0*/  VIADD R9, R15, UR5 ;  /* 0x000000050f097c36 */ /* 0x001fe20008000000 */
[C---:B------:R-:W-:Y:S02]  /*03e0*/  ISETP.LT.AND P1, PT, R11.reuse, R2, !P1 ;  /* 0x000000020b00720c */ /* 0x040fe40004f21270 */
[----:B------:R-:W-:Y:S02]  /*03f0*/  LEA.HI.X.SX32 R12, R11, R10, 0x1, P0 ;  /* 0x0000000a0b0c7211 */ /* 0x000fe400000f0eff */
[C---:B------:R-:W-:Y:S02]  /*0400*/  ISETP.GE.AND P0, PT, R15.reuse, R7, PT ;  /* 0x000000070f00720c */ /* 0x040fe40003f06270 */
[----:B------:R-:W-:Y:S02]  /*0410*/  @P2 IADD3.X R19, R44, UR11, RZ, P4, !PT ;  /* 0x0000000b2c132c10 */ /* 0x000fe4000a7fe4ff */
[----:B------:R-:W-:-:S02]  /*0420*/  ISETP.LT.AND P0, PT, R15, R2, !P0 ;  /* 0x000000020f00720c */ /* 0x000fc40004701270 */
[----:B------:R-:W-:Y:S01]  /*0430*/  ISETP.GE.AND P3, PT, R9, R7, PT ;  /* 0x000000070900720c */ /* 0x000fe20003f66270 */
[----:B------:R0:W4:Y:S01]  /*0440*/  @P2 LDG.E.U16 R31, desc[UR16][R18.64] ;  /* 0x00000010121f2981 */ /* 0x000122000c1e1500 */
[----:B------:R-:W-:Y:S01]  /*0450*/  IADD3 R30, P6, R0, R15, RZ ;  /* 0x0000000f001e7210 */ /* 0x000fe20007fde0ff */
[----:B------:R-:W-:Y:S01]  /*0460*/  @!P1 IMAD.MOV.U32 R46, RZ, RZ, RZ ;  /* 0x000000ffff2e9224 */ /* 0x000fe200078e00ff */
[----:B------:R-:W-:Y:S02]  /*0470*/  @P1 LEA R26, P4, R37, UR8, 0x2 ;  /* 0x00000008251a1c11 */ /* 0x000fe4000f8810ff */
[----:B------:R-:W-:Y:S02]  /*0480*/  ISETP.LT.AND P3, PT, R9, R2, !P3 ;  /* 0x000000020900720c */ /* 0x000fe40005f61270 */
[C-C-:B------:R-:W-:Y:S02]  /*0490*/  @P1 LEA.HI.X R27, R37.reuse, UR9, R12.reuse, 0x2, P4 ;  /* 0x00000009251b1c11 */ /* 0x140fe4000a0f140c */
[----:B------:R-:W-:-:S02]  /*04a0*/  SHF.L.U64.HI R12, R37, 0x1, R12 ;  /* 0x00000001250c7819 */ /* 0x000fc4000001020c */
[----:B------:R-:W-:Y:S01]  /*04b0*/  IADD3 R8, P5, R0, R9, RZ ;  /* 0x0000000900087210 */ /* 0x000fe20007fbe0ff */
[----:B------:R-:W4:Y:S01]  /*04c0*/  @P1 LDG.E R46, desc[UR16][R26.64] ;  /* 0x000000101a2e1981 */ /* 0x000f22000c1e1900 */
[----:B------:R-:W-:Y:S01]  /*04d0*/  IMAD.SHL.U32 R37, R37, 0x2, RZ ;  /* 0x0000000225257824 */ /* 0x000fe200078e00ff */
[-C--:B------:R-:W-:Y:S02]  /*04e0*/  LEA.HI.X.SX32 R15, R15, R10.reuse, 0x1, P6 ;  /* 0x0000000a0f0f7211 */ /* 0x080fe400030f0eff */
[C---:B------:R-:W-:Y:S01]  /*04f0*/  @P0 LEA R16, P4, R30.reuse, UR8, 0x2 ;  /* 0x000000081e100c11 */ /* 0x040fe2000f8810ff */
[----:B------:R-:W-:Y:S01]  /*0500*/  @!P0 IMAD.MOV.U32 R28, RZ, RZ, RZ ;  /* 0x000000ffff1c8224 */ /* 0x000fe200078e00ff */
[----:B------:R-:W-:Y:S02]  /*0510*/  LEA.HI.X.SX32 R9, R9, R10, 0x1, P5 ;  /* 0x0000000a09097211 */ /* 0x000fe400028f0eff */
[----:B------:R-:W-:Y:S02]  /*0520*/  @P0 LEA.HI.X R17, R30, UR9, R15, 0x2, P4 ;  /* 0x000000091e110c11 */ /* 0x000fe4000a0f140f */
[----:B0-----:R-:W-:-:S02]  /*0530*/  IADD3 R18, P5, R37, UR14, RZ ;  /* 0x0000000e25127c10 */ /* 0x001fc4000ffbe0ff */
[----:B------:R-:W-:Y:S01]  /*0540*/  @!P1 PRMT R14, RZ, 0x7610, R14 ;  /* 0x00007610ff0e9816 */ /* 0x000fe2000000000e */
[----:B------:R0:W4:Y:S01]  /*0550*/  @P0 LDG.E R28, desc[UR16][R16.64] ;  /* 0x00000010101c0981 */ /* 0x000122000c1e1900 */
[----:B------:R-:W-:Y:S02]  /*0560*/  IADD3.X R19, R12, UR15, RZ, P5, !PT ;  /* 0x0000000f0c137c10 */ /* 0x000fe4000affe4ff */
[C---:B------:R-:W-:Y:S01]  /*0570*/  @P3 LEA R10, P4, R8.reuse, UR8, 0x2 ;  /* 0x00000008080a3c11 */ /* 0x040fe2000f8810ff */
[----:B------:R-:W-:Y:S02]  /*0580*/  @!P3 IMAD.MOV.U32 R42, RZ, RZ, RZ ;  /* 0x000000ffff2ab224 */ /* 0x000fe400078e00ff */
[----:B------:R-:W4:Y:S01]  /*0590*/  @P1 LDG.E.U16 R14, desc[UR16][R18.64] ;  /* 0x00000010120e1981 */ /* 0x000f22000c1e1500 */
[----:B------:R-:W-:Y:S02]  /*05a0*/  @P3 LEA.HI.X R11, R8, UR9, R9, 0x2, P4 ;  /* 0x00000009080b3c11 */ /* 0x000fe4000a0f1409 */
[----:B------:R-:W-:-:S02]  /*05b0*/  IADD3 R20, P4, R37, UR12, RZ ;  /* 0x0000000c25147c10 */ /* 0x000fc4000ff9e0ff */
[----:B------:R-:W-:Y:S01]  /*05c0*/  @!P1 PRMT R13, RZ, 0x7610, R13 ;  /* 0x00007610ff0d9816 */ /* 0x000fe2000000000d */
[----:B------:R1:W4:Y:S01]  /*05d0*/  @P3 LDG.E R42, desc[UR16][R10.64] ;  /* 0x000000100a2a3981 */ /* 0x000322000c1e1900 */
[----:B------:R-:W-:-:S05]  /*05e0*/  IADD3.X R21, R12, UR13, RZ, P4, !PT ;  /* 0x0000000d0c157c10 */ /* 0x000fca000a7fe4ff */
[----:B------:R-:W4:Y:S01]  /*05f0*/  @P1 LDG.E.U16 R13, desc[UR16][R20.64] ;  /* 0x00000010140d1981 */ /* 0x000f22000c1e1500 */
[----:B------:R-:W2:Y:S08]  /*0600*/  MUFU.RCP R29, UR21 ;  /* 0x00000015001d7d08 */ /* 0x000eb00008001000 */
[----:B------:R-:W4:Y:S08]  /*0610*/  MUFU.RCP R39, UR18 ;  /* 0x0000001200277d08 */ /* 0x000f300008001000 */
[----:B------:R-:W4:Y:S01]  /*0620*/  MUFU.RCP R40, UR19 ;  /* 0x0000001300287d08 */ /* 0x000f220008001000 */
[----:B------:R-:W-:-:S02]  /*0630*/  @!P3 PRMT R41, RZ, 0x7610, R41 ;  /* 0x00007610ff29b816 */ /* 0x000fc40000000029 */
[----:B------:R-:W-:Y:S01]  /*0640*/  @!P0 PRMT R38, RZ, 0x7610, R38 ;  /* 0x00007610ff268816 */ /* 0x000fe20000000026 */
[----:B--2---:R-:W-:-:S05]  /*0650*/  FMUL.FTZ R34, R29, R34 ;  /* 0x000000221d227220 */ /* 0x004fca0000410000 */
[----:B------:R-:W-:-:S05]  /*0660*/  F2FP.F16.F32.PACK_AB R34, RZ, R34 ;  /* 0x00000022ff22723e */ /* 0x000fca00000000ff */
[----:B------:R-:W-:-:S05]  /*0670*/  HADD2.F32 R34, -RZ, R34.H0_H0 ;  /* 0x20000022ff227230 */ /* 0x000fca0000004100 */
[-C--:B0-----:R-:W-:Y:S01]  /*0680*/  FMUL.FTZ R17, R6, R34.reuse ;  /* 0x0000002206117220 */ /* 0x081fe20000410000 */
[----:B---3--:R-:W-:Y:S02]  /*0690*/  HADD2.F32 R33, -RZ, R33.H0_H0 ;  /* 0x20000021ff217230 */ /* 0x008fe40000004100 */
[----:B-1----:R-:W-:Y:S01]  /*06a0*/  FMUL.FTZ R10, R5, R34 ;  /* 0x00000022050a7220 */ /* 0x002fe20000410000 */
[----:B------:R-:W-:Y:S01]  /*06b0*/  FMUL.FTZ R34, R34, R17 ;  /* 0x0000001122227220 */ /* 0x000fe20000410000 */
[----:B----4-:R-:W-:Y:S02]  /*06c0*/  HADD2.F32 R11, -RZ, R32.H0_H0 ;  /* 0x20000020ff0b7230 */ /* 0x010fe40000004100 */
[----:B------:R-:W-:-:S03]  /*06d0*/  FFMA.FTZ R32, R33, UR22, R10 ;  /* 0x0000001621207c23 */ /* 0x000fc6000801000a */
[----:B------:R-:W-:Y:S02]  /*06e0*/  FFMA.FTZ R36, R11, UR23, R34 ;  /* 0x000000170b247c23 */ /* 0x000fe40008010022 */
[----:B------:R-:W-:-:S03]  /*06f0*/  F2FP.F16.F32.PACK_AB R32, RZ, R32 ;  /* 0x00000020ff20723e */ /* 0x000fc600000000ff */
[----:B------:R-:W-:Y:S02]  /*0700*/  F2FP.F16.F32.PACK_AB R36, RZ, R36 ;  /* 0x00000024ff24723e */ /* 0x000fe400000000ff */
[----:B------:R-:W-:-:S03]  /*0710*/  HADD2.F32 R10, -RZ, R32.H0_H0 ;  /* 0x20000020ff0a7230 */ /* 0x000fc60000004100 */
[----:B------:R-:W-:Y:S02]  /*0720*/  HADD2.F32 R11, -RZ, R36.H0_H0 ;  /* 0x20000024ff0b7230 */ /* 0x000fe40000004100 */
[----:B------:R-:W-:-:S03]  /*0730*/  FMUL.FTZ R10, R10, R39 ;  /* 0x000000270a0a7220 */ /* 0x000fc60000410000 */
[----:B------:R-:W-:-:S05]  /*0740*/  FMUL.FTZ R11, R11, R40 ;  /* 0x000000280b0b7220 */ /* 0x000fca0000410000 */
[----:B------:R-:W-:-:S05]  /*0750*/  F2FP.F16.F32.PACK_AB R10, R11, R10 ;  /* 0x0000000a0b0a723e */ /* 0x000fca00000000ff */
[----:B------:R-:W-:-:S06]  /*0760*/  HADD2.F32 R16, -RZ, R10.H1_H1 ;  /* 0x3000000aff107230 */ /* 0x000fcc0000004100 */
[----:B------:R-:W0:Y:S02]  /*0770*/  MUFU.SQRT R16, R16 ;  /* 0x0000001000107308 */ /* 0x000e240000002000 */
[----:B0-----:R-:W-:-:S05]  /*0780*/  FADD.FTZ R11, R16, UR20 ;  /* 0x00000014100b7e21 */ /* 0x001fca0008010000 */
[----:B------:R-:W-:-:S05]  /*0790*/  F2FP.F16.F32.PACK_AB R11, RZ, R11 ;  /* 0x0000000bff0b723e */ /* 0x000fca00000000ff */
[----:B------:R-:W-:-:S06]  /*07a0*/  HADD2.F32 R11, -RZ, R11.H0_H0 ;  /* 0x2000000bff0b7230 */ /* 0x000fcc0000004100 */
[----:B------:R-:W0:Y:S01]  /*07b0*/  MUFU.RCP R11, R11 ;  /* 0x0000000b000b7308 */ /* 0x000e220000001000 */
[----:B------:R-:W-:Y:S01]  /*07c0*/  @P1 IADD3 R34, P4, R37, UR10, RZ ;  /* 0x0000000a25221c10 */ /* 0x000fe2000ff9e0ff */
[----:B------:R-:W-:Y:S02]  /*07d0*/  @P3 IMAD.SHL.U32 R16, R8, 0x2, RZ ;  /* 0x0000000208103824 */ /* 0x000fe400078e00ff */
[----:B------:R-:W-:Y:S01]  /*07e0*/  FMUL.FTZ R46, R29, R46 ;  /* 0x0000002e1d2e7220 */ /* 0x000fe20000410000 */
[C---:B------:R-:W-:Y:S01]  /*07f0*/  IMAD.SHL.U32 R33, R30.reuse, 0x2, RZ ;  /* 0x000000021e217824 */ /* 0x040fe200078e00ff */
[--C-:B------:R-:W-:Y:S01]  /*0800*/  SHF.L.U64.HI R30, R30, 0x1, R15.reuse ;  /* 0x000000011e1e7819 */ /* 0x100fe2000001020f */
[----:B------:R-:W-:Y:S01]  /*0810*/  HADD2.F32 R48, -RZ, R10.H0_H0 ;  /* 0x2000000aff307230 */ /* 0x000fe20000004100 */
[----:B------:R-:W-:Y:S02]  /*0820*/  @!P1 PRMT R15, RZ, 0x7610, R15 ;  /* 0x00007610ff0f9816 */ /* 0x000fe4000000000f */
[----:B------:R-:W-:-:S02]  /*0830*/  @P1 IADD3.X R35, R12, UR11, RZ, P4, !PT ;  /* 0x0000000b0c231c10 */ /* 0x000fc4000a7fe4ff */
[----:B------:R-:W-:Y:S02]  /*0840*/  @P3 SHF.L.U64.HI R17, R8, 0x1, R9 ;  /* 0x0000000108113819 */ /* 0x000fe40000010209 */
[----:B------:R-:W-:Y:S01]  /*0850*/  @P3 IADD3 R10, P4, R16, UR14, RZ ;  /* 0x0000000e100a3c10 */ /* 0x000fe2000ff9e0ff */
[----:B------:R1:W2:Y:S01]  /*0860*/  @P1 LDG.E.U16 R15, desc[UR16][R34.64] ;  /* 0x00000010220f1981 */ /* 0x0002a2000c1e1500 */
[----:B------:R-:W-:Y:S02]  /*0870*/  F2FP.F16.F32.PACK_AB R46, RZ, R46 ;  /* 0x0000002eff2e723e */ /* 0x000fe400000000ff */
[----:B------:R-:W-:Y:S01]  /*0880*/  @P0 IADD3 R26, P5, R33, UR10, RZ ;  /* 0x0000000a211a0c10 */ /* 0x000fe2000ffbe0ff */
[----:B0-----:R-:W-:Y:S01]  /*0890*/  FMUL.FTZ R48, R48, R11 ;  /* 0x0000000b30307220 */ /* 0x001fe20000410000 */
[----:B------:R-:W-:Y:S02]  /*08a0*/  @P3 IADD3.X R11, R17, UR15, RZ, P4, !PT ;  /* 0x0000000f110b3c10 */ /* 0x000fe4000a7fe4ff */
[----:B------:R-:W-:-:S02]  /*08b0*/  @P3 IADD3 R16, P4, R16, UR10, RZ ;  /* 0x0000000a10103c10 */ /* 0x000fc4000ff9e0ff */
[----:B------:R-:W-:Y:S01]  /*08c0*/  @P0 IADD3.X R27, R30, UR11, RZ, P5, !PT ;  /* 0x0000000b1e1b0c10 */ /* 0x000fe2000affe4ff */
[----:B-1----:R-:W-:Y:S01]  /*08d0*/  HADD2.F32 R34, -RZ, R31.H0_H0 ;  /* 0x2000001fff227230 */ /* 0x002fe20000004100 */
[----:B------:R-:W-:Y:S01]  /*08e0*/  F2FP.F16.F32.PACK_AB R48, RZ, R48 ;  /* 0x00000030ff30723e */ /* 0x000fe200000000ff */
[----:B------:R-:W-:Y:S01]  /*08f0*/  HADD2.F32 R31, -RZ, R46.H0_H0 ;  /* 0x2000002eff1f7230 */ /* 0x000fe20000004100 */
[----:B------:R-:W-:Y:S01]  /*0900*/  @!P3 PRMT R35, RZ, 0x7610, R35 ;  /* 0x00007610ff23b816 */ /* 0x000fe20000000023 */
[----:B------:R0:W3:Y:S01]  /*0910*/  @P3 LDG.E.U16 R41, desc[UR16][R10.64] ;  /* 0x000000100a293981 */ /* 0x0000e2000c1e1500 */
[----:B------:R-:W-:Y:S01]  /*0920*/  @P3 IADD3.X R17, R17, UR11, RZ, P4, !PT ;  /* 0x0000000b11113c10 */ /* 0x000fe2000a7fe4ff */
[----:B------:R-:W-:Y:S02]  /*0930*/  HADD2.F32 R48, -RZ, R48.H0_H0 ;  /* 0x20000030ff307230 */ /* 0x000fe40000004100 */
[----:B------:R1:W4:Y:S01]  /*0940*/  @P0 LDG.E.U16 R38, desc[UR16][R26.64] ;  /* 0x000000101a260981 */ /* 0x000322000c1e1500 */
[----:B------:R-:W-:-:S03]  /*0950*/  HADD2.F32 R14, -RZ, R14.H0_H0 ;  /* 0x2000000eff0e7230 */ /* 0x000fc60000004100 */
[----:B------:R1:W4:Y:S01]  /*0960*/  @P3 LDG.E.U16 R35, desc[UR16][R16.64] ;  /* 0x0000001010233981 */ /* 0x000322000c1e1500 */
[----:B0-----:R-:W-:Y:S01]  /*0970*/  FMUL.FTZ R11, R29, R28 ;  /* 0x0000001c1d0b7220 */ /* 0x001fe20000410000 */
[-C--:B------:R-:W-:Y:S01]  /*0980*/  FMUL.FTZ R28, R6, R31.reuse ;  /* 0x0000001f061c7220 */ /* 0x080fe20000410000 */
[----:B-1----:R-:W-:Y:S01]  /*0990*/  IADD3 R26, P4, R33, UR12, RZ ;  /* 0x0000000c211a7c10 */ /* 0x002fe2000ff9e0ff */
[----:B-----5:R-:W-:Y:S02]  /*09a0*/  FFMA.FTZ R43, R3, R34, R48 ;  /* 0x00000022032b7223 */ /* 0x020fe40000010030 */
[----:B------:R-:W-:Y:S01]  /*09b0*/  FMUL.FTZ R17, R31, R28 ;  /* 0x0000001c1f117220 */ /* 0x000fe20000410000 */
[----:B------:R-:W-:Y:S01]  /*09c0*/  IADD3.X R27, R30, UR13, RZ, P4, !PT ;  /* 0x0000000d1e1b7c10 */ /* 0x000fe2000a7fe4ff */
[----:B------:R-:W-:Y:S01]  /*09d0*/  FMUL.FTZ R34, R5, R31 ;  /* 0x0000001f05227220 */ /* 0x000fe20000410000 */
[----:B------:R-:W-:Y:S01]  /*09e0*/  IADD3 R28, P4, R33, UR14, RZ ;  /* 0x0000000e211c7c10 */ /* 0x000fe2000ff9e0ff */
[----:B------:R-:W-:Y:S01]  /*09f0*/  FFMA.FTZ R31, R14, UR23, R17 ;  /* 0x000000170e1f7c23 */ /* 0x000fe20008010011 */
[----:B------:R-:W-:Y:S01]  /*0a00*/  FMUL.FTZ R42, R29, R42 ;  /* 0x0000002a1d2a7220 */ /* 0x000fe20000410000 */
[----:B------:R-:W-:-:S02]  /*0a10*/  @!P0 PRMT R10, RZ, 0x7610, R10 ;  /* 0x00007610ff0a8816 */ /* 0x000fc4000000000a */
[----:B------:R-:W-:Y:S02]  /*0a20*/  @!P0 PRMT R14, RZ, 0x7610, R14 ;  /* 0x00007610ff0e8816 */ /* 0x000fe4000000000e */
[----:B------:R-:W-:Y:S01]  /*0a30*/  IADD3.X R29, R30, UR15, RZ, P4, !PT ;  /* 0x0000000f1e1d7c10 */ /* 0x000fe2000a7fe4ff */
[----:B------:R-:W-:Y:S01]  /*0a40*/  HADD2.F32 R13, -RZ, R13.H0_H0 ;  /* 0x2000000dff0d7230 */ /* 0x000fe20000004100 */
[----:B------:R-:W2:Y:S01]  /*0a50*/  @P0 LDG.E.U16 R10, desc[UR16][R26.64] ;  /* 0x000000101a0a0981 */ /* 0x000ea2000c1e1500 */
[----:B------:R-:W-:-:S03]  /*0a60*/  LEA R16, P4, R8, UR12, 0x1 ;  /* 0x0000000c08107c11 */ /* 0x000fc6000f8808ff */
[----:B------:R-:W3:Y:S01]  /*0a70*/  @P0 LDG.E.U16 R14, desc[UR16][R28.64] ;  /* 0x000000101c0e0981 */ /* 0x000ee2000c1e1500 */
[----:B------:R-:W-:Y:S01]  /*0a80*/  FFMA.FTZ R34, R13, UR22, R34 ;  /* 0x000000160d227c23 */ /* 0x000fe20008010022 */
[----:B------:R-:W-:Y:S02]  /*0a90*/  @!P3 PRMT R13, RZ, 0x7610, R13 ;  /* 0x00007610ff0db816 */ /* 0x000fe4000000000d */
[----:B------:R-:W-:-:S05]  /*0aa0*/  LEA.HI.X R17, R8, UR13, R9, 0x1, P4 ;  /* 0x0000000d08117c11 */ /* 0x000fca000a0f0c09 */
[----:B------:R-:W4:Y:S01]  /*0ab0*/  @P3 LDG.E.U16 R13, desc[UR16][R16.64] ;  /* 0x00000010100d3981 */ /* 0x000f22000c1e1500 */
[----:B------:R-:W-:-:S04]  /*0ac0*/  VIADD R45, R4, UR4 ;  /* 0x00000004042d7c36 */ /* 0x000fc80008000000 */
[----:B------:R-:W-:-:S04]  /*0ad0*/  IMAD.IADD R45, R0, 0x1, R45 ;  /* 0x00000001002d7824 */ /* 0x000fc800078e022d */
[----:B------:R-:W-:Y:S01]  /*0ae0*/  IMAD.SHL.U32 R45, R45, 0x2, RZ ;  /* 0x000000022d2d7824 */ /* 0x000fe200078e00ff */
[----:B------:R-:W-:Y:S02]  /*0af0*/  F2FP.F16.F32.PACK_AB R34, RZ, R34 ;  /* 0x00000022ff22723e */ /* 0x000fe400000000ff */
[----:B------:R-:W-:Y:S02]  /*0b00*/  F2FP.F16.F32.PACK_AB R31, RZ, R31 ;  /* 0x0000001fff1f723e */ /* 0x000fe400000000ff */
[----:B------:R-:W-:Y:S02]  /*0b10*/  @P2 IADD3 R46, P4, R45, UR6, RZ ;  /* 0x000000062d2e2c10 */ /* 0x000fe4000ff9e0ff */
[----:B------:R-:W-:Y:S02]  /*0b20*/  F2FP.F16.F32.PACK_AB R43, RZ, R43 ;  /* 0x0000002bff2b723e */ /* 0x000fe400000000ff */
[----:B------:R-:W-:Y:S01]  /*0b30*/  @P2 IADD3.X R47, R44, UR7, RZ, P4, !PT ;  /* 0x000000072c2f2c10 */ /* 0x000fe2000a7fe4ff */
[----:B------:R-:W-:-:S02]  /*0b40*/  HADD2.F32 R44, -RZ, R34.H0_H0 ;  /* 0x20000022ff2c7230 */ /* 0x000fc40000004100 */
[----:B------:R-:W-:Y:S01]  /*0b50*/  HADD2.F32 R45, -RZ, R31.H0_H0 ;  /* 0x2000001fff2d7230 */ /* 0x000fe20000004100 */
[----:B------:R-:W-:Y:S02]  /*0b60*/  PRMT R48, R43, 0x7610, R48 ;  /* 0x000076102b307816 */ /* 0x000fe40000000030 */
[----:B------:R-:W-:Y:S02]  /*0b70*/  FMUL.FTZ R43, R44, R39 ;  /* 0x000000272c2b7220 */ /* 0x000fe40000410000 */
[----:B------:R-:W-:-:S05]  /*0b80*/  FMUL.FTZ R44, R45, R40 ;  /* 0x000000282d2c7220 */ /* 0x000fca0000410000 */
[----:B------:R-:W-:-:S05]  /*0b90*/  F2FP.F16.F32.PACK_AB R43, R44, R43 ;  /* 0x0000002b2c2b723e */ /* 0x000fca00000000ff */
[----:B------:R-:W-:-:S06]  /*0ba0*/  HADD2.F32 R45, -RZ, R43.H1_H1 ;  /* 0x3000002bff2d7230 */ /* 0x000fcc0000004100 */
[----:B------:R-:W0:Y:S02]  /*0bb0*/  MUFU.SQRT R45, R45 ;  /* 0x0000002d002d7308 */ /* 0x000e240000002000 */
[----:B0-----:R-:W-:-:S05]  /*0bc0*/  FADD.FTZ R44, R45, UR20 ;  /* 0x000000142d2c7e21 */ /* 0x001fca0008010000 */
[----:B------:R-:W-:-:S05]  /*0bd0*/  F2FP.F16.F32.PACK_AB R44, RZ, R44 ;  /* 0x0000002cff2c723e */ /* 0x000fca00000000ff */
[----:B------:R-:W-:Y:S01]  /*0be0*/  HADD2.F32 R44, -RZ, R44.H0_H0 ;  /* 0x2000002cff2c7230 */ /* 0x000fe20000004100 */
[----:B------:R-:W-:-:S05]  /*0bf0*/  F2FP.F16.F32.PACK_AB R11, RZ, R11 ;  /* 0x0000000bff0b723e */ /* 0x000fca00000000ff */
[----:B------:R-:W0:Y:S01]  /*0c00*/  MUFU.RCP R44, R44 ;  /* 0x0000002c002c7308 */ /* 0x000e220000001000 */
[----:B------:R1:W-:Y:S01]  /*0c10*/  @P2 STG.E.U16 desc[UR16][R46.64], R48 ;  /* 0x000000302e002986 */ /* 0x0003e2000c101510 */
[----:B------:R-:W-:Y:S01]  /*0c20*/  F2FP.F16.F32.PACK_AB R42, RZ, R42 ;  /* 0x0000002aff2a723e */ /* 0x000fe200000000ff */
[----:B-1----:R-:W-:Y:S02]  /*0c30*/  HADD2.F32 R47, -RZ, R43.H0_H0 ;  /* 0x2000002bff2f7230 */ /* 0x002fe40000004100 */
[----:B------:R-:W-:-:S03]  /*0c40*/  HADD2.F32 R43, -RZ, R11.H0_H0 ;  /* 0x2000000bff2b7230 */ /* 0x000fc60000004100 */
[----:B0-----:R-:W-:Y:S02]  /*0c50*/  FMUL.FTZ R11, R47, R44 ;  /* 0x0000002c2f0b7220 */ /* 0x001fe40000410000 */
[-C--:B------:R-:W-:Y:S01]  /*0c60*/  FMUL.FTZ R46, R6, R43.reuse ;  /* 0x0000002b062e7220 */ /* 0x080fe20000410000 */
[----:B------:R-:W-:-:S03]  /*0c70*/  FMUL.FTZ R47, R5, R43 ;  /* 0x0000002b052f7220 */ /* 0x000fc60000410000 */
[----:B------:R-:W-:Y:S01]  /*0c80*/  FMUL.FTZ R43, R43, R46 ;  /* 0x0000002e2b2b7220 */ /* 0x000fe20000410000 */
[----:B------:R-:W-:Y:S01]  /*0c90*/  F2FP.F16.F32.PACK_AB R11, RZ, R11 ;  /* 0x0000000bff0b723e */ /* 0x000fe200000000ff */
[----:B------:R-:W-:Y:S01]  /*0ca0*/  BSSY B0, `(.L_x_16) ;  /* 0x0000050000007945 */ /* 0x000fe20003800000 */
[----:B--2---:R-:W-:Y:S02]  /*0cb0*/  HADD2.F32 R10, -RZ, R10.H0_H0 ;  /* 0x2000000aff0a7230 */ /* 0x004fe40000004100 */
[----:B---3--:R-:W-:-:S03]  /*0cc0*/  HADD2.F32 R14, -RZ, R14.H0_H0 ;  /* 0x2000000eff0e7230 */ /* 0x008fc60000004100 */
[----:B------:R-:W-:Y:S02]  /*0cd0*/  FFMA.FTZ R10, R10, UR22, R47 ;  /* 0x000000160a0a7c23 */ /* 0x000fe4000801002f */
[----:B------:R-:W-:Y:S01]  /*0ce0*/  FFMA.FTZ R14, R14, UR23, R43 ;  /* 0x000000170e0e7c23 */ /* 0x000fe2000801002b */
[----:B------:R-:W-:Y:S02]  /*0cf0*/  HADD2.F32 R43, -RZ, R42.H0_H0 ;  /* 0x2000002aff2b7230 */ /* 0x000fe40000004100 */
[----:B------:R-:W-:Y:S01]  /*0d00*/  F2FP.F16.F32.PACK_AB R42, RZ, R10 ;  /* 0x0000000aff2a723e */ /* 0x000fe200000000ff */
[----:B----4-:R-:W-:Y:S02]  /*0d10*/  HADD2.F32 R10, -RZ, R13.H0_H0 ;  /* 0x2000000dff0a7230 */ /* 0x010fe40000004100 */
[-C--:B------:R-:W-:Y:S01]  /*0d20*/  FMUL.FTZ R44, R6, R43.reuse ;  /* 0x0000002b062c7220 */ /* 0x080fe20000410000 */
[----:B------:R-:W-:Y:S01]  /*0d30*/  HADD2.F32 R13, -RZ, R41.H0_H0 ;  /* 0x20000029ff0d7230 */ /* 0x000fe20000004100 */
[----:B------:R-:W-:Y:S01]  /*0d40*/  F2FP.F16.F32.PACK_AB R14, RZ, R14 ;  /* 0x0000000eff0e723e */ /* 0x000fe200000000ff */
[----:B------:R-:W-:Y:S01]  /*0d50*/  FMUL.FTZ R41, R5, R43 ;  /* 0x0000002b05297220 */ /* 0x000fe20000410000 */
[----:B------:R-:W-:-:S03]  /*0d60*/  FMUL.FTZ R44, R43, R44 ;  /* 0x0000002c2b2c7220 */ /* 0x000fc60000410000 */
[----:B------:R-:W-:Y:S01]  /*0d70*/  FFMA.FTZ R41, R10, UR22, R41 ;  /* 0x000000160a297c23 */ /* 0x000fe20008010029 */
[----:B------:R-:W-:Y:S02]  /*0d80*/  HADD2.F32 R10, -RZ, R42.H0_H0 ;  /* 0x2000002aff0a7230 */ /* 0x000fe40000004100 */
[----:B------:R-:W-:Y:S01]  /*0d90*/  FFMA.FTZ R13, R13, UR23, R44 ;  /* 0x000000170d0d7c23 */ /* 0x000fe2000801002c */
[----:B------:R-:W-:Y:S01]  /*0da0*/  HADD2.F32 R43, -RZ, R14.H0_H0 ;  /* 0x2000000eff2b7230 */ /* 0x000fe20000004100 */
[----:B------:R-:W-:Y:S01]  /*0db0*/  F2FP.F16.F32.PACK_AB R41, RZ, R41 ;  /* 0x00000029ff29723e */ /* 0x000fe200000000ff */
[----:B------:R-:W-:Y:S02]  /*0dc0*/  FMUL.FTZ R10, R10, R39 ;  /* 0x000000270a0a7220 */ /* 0x000fe40000410000 */
[----:B------:R-:W-:Y:S01]  /*0dd0*/  F2FP.F16.F32.PACK_AB R13, RZ, R13 ;  /* 0x0000000dff0d723e */ /* 0x000fe200000000ff */
[----:B------:R-:W-:Y:S01]  /*0de0*/  FMUL.FTZ R43, R43, R40 ;  /* 0x000000282b2b7220 */ /* 0x000fe20000410000 */
[----:B------:R-:W-:-:S04]  /*0df0*/  HADD2.F32 R44, -RZ, R41.H0_H0 ;  /* 0x20000029ff2c7230 */ /* 0x000fc80000004100 */
[----:B------:R-:W-:Y:S01]  /*0e00*/  F2FP.F16.F32.PACK_AB R10, R43, R10 ;  /* 0x0000000a2b0a723e */ /* 0x000fe200000000ff */
[----:B------:R-:W-:Y:S02]  /*0e10*/  HADD2.F32 R43, -RZ, R13.H0_H0 ;  /* 0x2000000dff2b7230 */ /* 0x000fe40000004100 */
[----:B------:R-:W-:-:S03]  /*0e20*/  FMUL.FTZ R39, R44, R39 ;  /* 0x000000272c277220 */ /* 0x000fc60000410000 */
        /* <DEDUP_REMOVED lines=10> */
[----:B------:R-:W-:-:S05]  /*0ed0*/  F2FP.F16.F32.PACK_AB R46, RZ, R46 ;  /* 0x0000002eff2e723e */ /* 0x000fca00000000ff */
[----:B------:R-:W0:Y:S01]  /*0ee0*/  MUFU.RCP R43, R43 ;  /* 0x0000002b002b7308 */ /* 0x000e220000001000 */
[----:B------:R-:W-:-:S07]  /*0ef0*/  HADD2.F32 R46, -RZ, R46.H0_H0 ;  /* 0x2000002eff2e7230 */ /* 0x000fce0000004100 */
[----:B------:R-:W1:Y:S01]  /*0f00*/  MUFU.RCP R40, R46 ;  /* 0x0000002e00287308 */ /* 0x000e620000001000 */
[----:B------:R-:W-:Y:S02]  /*0f10*/  HADD2.F32 R10, -RZ, R10.H0_H0 ;  /* 0x2000000aff0a7230 */ /* 0x000fe40000004100 */
[----:B------:R-:W-:-:S03]  /*0f20*/  HADD2.F32 R45, -RZ, R39.H0_H0 ;  /* 0x20000027ff2d7230 */ /* 0x000fc60000004100 */
[----:B0-----:R-:W-:-:S05]  /*0f30*/  FMUL.FTZ R10, R10, R43 ;  /* 0x0000002b0a0a7220 */ /* 0x001fca0000410000 */
[----:B------:R-:W-:Y:S01]  /*0f40*/  F2FP.F16.F32.PACK_AB R39, RZ, R10 ;  /* 0x0000000aff27723e */ /* 0x000fe200000000ff */
[----:B------:R-:W-:Y:S02]  /*0f50*/  HADD2.F32 R10, -RZ, R15.H0_H0 ;  /* 0x2000000fff0a7230 */ /* 0x000fe40000004100 */
[----:B-1----:R-:W-:Y:S01]  /*0f60*/  FMUL.FTZ R45, R45, R40 ;  /* 0x000000282d2d7220 */ /* 0x002fe20000410000 */
[----:B------:R-:W-:-:S05]  /*0f70*/  HADD2.F32 R40, -RZ, R11.H0_H0 ;  /* 0x2000000bff287230 */ /* 0x000fca0000004100 */
[----:B------:R-:W-:Y:S01]  /*0f80*/  FFMA.FTZ R10, R3, R10, R40 ;  /* 0x0000000a030a7223 */ /* 0x000fe20000010028 */
[----:B------:R-:W-:-:S04]  /*0f90*/  HADD2.F32 R15, -RZ, R39.H0_H0 ;  /* 0x20000027ff0f7230 */ /* 0x000fc80000004100 */
[----:B------:R-:W-:Y:S02]  /*0fa0*/  F2FP.F16.F32.PACK_AB R39, RZ, R10 ;  /* 0x0000000aff27723e */ /* 0x000fe400000000ff */
[----:B------:R-:W-:Y:S01]  /*0fb0*/  @P1 IADD3 R10, P4, R37, UR6, RZ ;  /* 0x00000006250a1c10 */ /* 0x000fe2000ff9e0ff */
[----:B------:R-:W-:Y:S01]  /*0fc0*/  HADD2.F32 R38, -RZ, R38.H0_H0 ;  /* 0x20000026ff267230 */ /* 0x000fe20000004100 */
[----:B------:R-:W-:Y:S02]  /*0fd0*/  PRMT R37, R32, 0x7610, R37 ;  /* 0x0000761020257816 */ /* 0x000fe40000000025 */
[----:B------:R-:W-:Y:S02]  /*0fe0*/  @P1 IADD3.X R11, R12, UR7, RZ, P4, !PT ;  /* 0x000000070c0b1c10 */ /* 0x000fe4000a7fe4ff */
[----:B------:R-:W-:Y:S01]  /*0ff0*/  FFMA.FTZ R15, R3, R38, R15 ;  /* 0x00000026030f7223 */ /* 0x000fe2000001000f */
[----:B------:R0:W-:Y:S04]  /*1000*/  @P2 STG.E.U16 desc[UR16][R22.64], R37 ;  /* 0x0000002516002986 */ /* 0x0001e8000c101510 */
[----:B------:R0:W-:Y:S01]  /*1010*/  @P2 STG.E.U16 desc[UR16][R24.64], R36 ;  /* 0x0000002418002986 */ /* 0x0001e2000c101510 */
[----:B------:R-:W-:-:S02]  /*1020*/  @P0 IADD3 R32, P2, R33, UR6, RZ ;  /* 0x0000000621200c10 */ /* 0x000fc4000ff5e0ff */
[----:B------:R-:W-:Y:S02]  /*1030*/  F2FP.F16.F32.PACK_AB R15, RZ, R15 ;  /* 0x0000000fff0f723e */ /* 0x000fe400000000ff */
[----:B------:R-:W-:Y:S01]  /*1040*/  @P0 IADD3.X R33, R30, UR7, RZ, P2, !PT ;  /* 0x000000071e210c10 */ /* 0x000fe200097fe4ff */
[----:B------:R0:W-:Y:S04]  /*1050*/  @P1 STG.E.U16 desc[UR16][R10.64], R39 ;  /* 0x000000270a001986 */ /* 0x0001e8000c101510 */
[----:B------:R0:W-:Y:S04]  /*1060*/  @P1 STG.E.U16 desc[UR16][R20.64], R34 ;  /* 0x0000002214001986 */ /* 0x0001e8000c101510 */
[----:B------:R0:W-:Y:S04]  /*1070*/  @P1 STG.E.U16 desc[UR16][R18.64], R31 ;  /* 0x0000001f12001986 */ /* 0x0001e8000c101510 */
[----:B------:R0:W-:Y:S04]  /*1080*/  @P0 STG.E.U16 desc[UR16][R32.64], R15 ;  /* 0x0000000f20000986 */ /* 0x0001e8000c101510 */
[----:B------:R0:W-:Y:S04]  /*1090*/  @P0 STG.E.U16 desc[UR16][R26.64], R42 ;  /* 0x0000002a1a000986 */ /* 0x0001e8000c101510 */
[----:B------:R0:W-:Y:S01]  /*10a0*/  @P0 STG.E.U16 desc[UR16][R28.64], R14 ;  /* 0x0000000e1c000986 */ /* 0x0001e2000c101510 */
[----:B------:R-:W-:Y:S01]  /*10b0*/  F2FP.F16.F32.PACK_AB R45, RZ, R45 ;  /* 0x0000002dff2d723e */ /* 0x000fe200000000ff */
[----:B------:R-:W-:-:S04]  /*10c0*/  HADD2.F32 R38, -RZ, R35.H0_H0 ;  /* 0x20000023ff267230 */ /* 0x000fc80000004100 */
[----:B------:R-:W-:-:S05]  /*10d0*/  HADD2.F32 R40, -RZ, R45.H0_H0 ;  /* 0x2000002dff287230 */ /* 0x000fca0000004100 */
[----:B------:R-:W-:Y:S01]  /*10e0*/  FFMA.FTZ R35, R3, R38, R40 ;  /* 0x0000002603237223 */ /* 0x000fe20000010028 */
[----:B0-----:R-:W-:Y:S06]  /*10f0*/  @!P3 BRA `(.L_x_17) ;  /* 0x000000000028b947 */ /* 0x001fec0003800000 */
[C---:B------:R-:W-:Y:S01]  /*1100*/  IMAD.SHL.U32 R10, R8.reuse, 0x2, RZ ;  /* 0x00000002080a7824 */ /* 0x040fe200078e00ff */
[----:B------:R-:W-:Y:S02]  /*1110*/  SHF.L.U64.HI R11, R8, 0x1, R9 ;  /* 0x00000001080b7819 */ /* 0x000fe40000010209 */
[----:B------:R-:W-:Y:S02]  /*1120*/  F2FP.F16.F32.PACK_AB R35, RZ, R35 ;  /* 0x00000023ff23723e */ /* 0x000fe400000000ff */
[C---:B------:R-:W-:Y:S02]  /*1130*/  IADD3 R8, P0, R10.reuse, UR6, RZ ;  /* 0x000000060a087c10 */ /* 0x040fe4000ff1e0ff */
[----:B------:R-:W-:Y:S02]  /*1140*/  IADD3 R10, P1, R10, UR14, RZ ;  /* 0x0000000e0a0a7c10 */ /* 0x000fe4000ff3e0ff */
[C---:B------:R-:W-:Y:S02]  /*1150*/  IADD3.X R9, R11.reuse, UR7, RZ, P0, !PT ;  /* 0x000000070b097c10 */ /* 0x040fe400087fe4ff */
[----:B------:R-:W-:-:S03]  /*1160*/  IADD3.X R11, R11, UR15, RZ, P1, !PT ;  /* 0x0000000f0b0b7c10 */ /* 0x000fc60008ffe4ff */
[----:B------:R0:W-:Y:S04]  /*1170*/  STG.E.U16 desc[UR16][R8.64], R35 ;  /* 0x0000002308007986 */ /* 0x0001e8000c101510 */
[----:B------:R0:W-:Y:S04]  /*1180*/  STG.E.U16 desc[UR16][R16.64], R41 ;  /* 0x0000002910007986 */ /* 0x0001e8000c101510 */
[----:B------:R0:W-:Y:S02]  /*1190*/  STG.E.U16 desc[UR16][R10.64], R13 ;  /* 0x0000000d0a007986 */ /* 0x0001e4000c101510 */
.L_x_17:
[----:B------:R-:W-:Y:S05]  /*11a0*/  BSYNC B0 ;  /* 0x0000000000007941 */ /* 0x000fea0003800000 */
.L_x_16:
[----:B------:R-:W-:-:S06]  /*11b0*/  ULEA UR4, UR5, UR4, 0x2 ;  /* 0x0000000405047291 */ /* 0x000fcc000f8e103f */
[----:B------:R-:W-:Y:S02]  /*11c0*/  ISETP.LE.AND P0, PT, R7, UR4, PT ;  /* 0x0000000407007c0c */ /* 0x000fe4000bf03270 */
[----:B------:R-:W-:-:S13]  /*11d0*/  ISETP.GT.AND P1, PT, R2, UR4, PT ;  /* 0x0000000402007c0c */ /* 0x000fda000bf24270 */
[----:B------:R-:W-:Y:S05]  /*11e0*/  @!P0 BRA P1, `(.L_x_18) ;  /* 0xfffffff0000c8947 */ /* 0x000fea000083ffff */
[----:B------:R-:W-:Y:S05]  /*11f0*/  EXIT ;  /* 0x000000000000794d */ /* 0x000fea0003800000 */
.L_x_19:
        /* <DEDUP_REMOVED lines=16> */
.L_x_36:


//--------------------- .text._Z25multi_tensor_apply_kernelI18TensorListMetadataILi5EE17LAMBStage1FunctorIfN3c104HalfEfEJPfffffffEEvlPViT_T0_DpT1_ --------------------------
	.section	.text._Z25multi_tensor_apply_kernelI18TensorListMetadataILi5EE17LAMBStage1FunctorIfN3c104HalfEfEJPfffffffEEvlPViT_T0_DpT1_,"ax",@progbits
	.align	128
        .global         _Z25multi_tensor_apply_kernelI18TensorListMetadataILi5EE17LAMBStage1FunctorIfN3c104HalfEfEJPfffffffEEvlPViT_T0_DpT1_
        .type           _Z25multi_tensor_apply_kernelI18TensorListMetadataILi5EE17LAMBStage1FunctorIfN3c104HalfEfEJPfffffffEEvlPViT_T0_DpT1_,@function
        .size           _Z25multi_tensor_apply_kernelI18TensorListMetadataILi5EE17LAMBStage1FunctorIfN3c104HalfEfEJPfffffffEEvlPViT_T0_DpT1_,(.L_x_37 - _Z25multi_tensor_apply_kernelI18TensorListMetadataILi5EE17LAMBStage1FunctorIfN3c104HalfEfEJPfffffffEEvlPViT_T0_DpT1_)
        .other          _Z25multi_tensor_apply_kernelI18TensorListMetadataILi5EE17LAMBStage1FunctorIfN3c104HalfEfEJPfffffffEEvlPViT_T0_DpT1_,@"STO_CUDA_ENTRY STV_DEFAULT"
_Z25multi_tensor_apply_kernelI18TensorListMetadataILi5EE17LAMBStage1FunctorIfN3c104HalfEfEJPfffffffEEvlPViT_T0_DpT1_:
.text._Z25multi_tensor_apply_kernelI18TensorListMetadataILi5EE17LAMBStage1FunctorIfN3c104HalfEfEJPfffffffEEvlPViT_T0_DpT1_:
        /* <DEDUP_REMOVED lines=34> */
.L_x_22:
[----:B-1----:R-:W1:Y:S01]  /*0220*/  LDC R7, c[0x0][0x210] ;  /* 0x00008400ff077b82 */ /* 0x002e620000000800 */
[----:B------:R-:W-:Y:S01]  /*0230*/  VIADD R11, R4, UR4 ;  /* 0x00000004040b7c36 */ /* 0x000fe20008000000 */
[----:B0-----:R-:W-:-:S04]  /*0240*/  SHF.R.S32.HI R14, RZ, 0x1f, R0 ;  /* 0x0000001fff0e7819 */ /* 0x001fc80000011400 */
        /* <DEDUP_REMOVED lines=24> */
[C---:B0-----:R-:W-:Y:S01]  /*03d0*/  VIADD R9, R15.reuse, UR5 ;  /* 0x000000050f097c36 */ /* 0x041fe20008000000 */
[----:B------:R-:W-:Y:S02]  /*03e0*/  ISETP.GE.AND P2, PT, R15, R7, PT ;  /* 0x000000070f00720c */ /* 0x000fe40003f46270 */
[-C--:B------:R-:W-:Y:S02]  /*03f0*/  ISETP.LT.AND P1, PT, R11, R2.reuse, !P1 ;  /* 0x000000020b00720c */ /* 0x080fe40004f21270 */
[----:B------:R-:W-:Y:S02]  /*0400*/  ISETP.LT.AND P2, PT, R15, R2, !P2 ;  /* 0x000000020f00720c */ /* 0x000fe40005741270 */
[----:B------:R-:W-:Y:S02]  /*0410*/  @P0 IADD3.X R21, R10, UR11, RZ, P4, !PT ;  /* 0x0000000b0a150c10 */ /* 0x000fe4000a7fe4ff */
[----:B------:R-:W-:-:S02]  /*0420*/  LEA.HI.X.SX32 R29, R11, R14, 0x1, P5 ;  /* 0x0000000e0b1d7211 */ /* 0x000fc400028f0eff */
[C---:B------:R-:W-:Y:S01]  /*0430*/  ISETP.GE.AND P3, PT, R9.reuse, R7, PT ;  /* 0x000000070900720c */ /* 0x040fe20003f66270 */
[----:B------:R-:W4:Y:S01]  /*0440*/  @P0 LDG.E.U16 R12, desc[UR16][R20.64] ;  /* 0x00000010140c0981 */ /* 0x000f22000c1e1500 */
[C---:B------:R-:W-:Y:S02]  /*0450*/  IADD3 R39, P5, R0.reuse, R15, RZ ;  /* 0x0000000f00277210 */ /* 0x040fe40007fbe0ff */
[----:B------:R-:W-:Y:S02]  /*0460*/  IADD3 R8, P4, R0, R9, RZ ;  /* 0x0000000900087210 */ /* 0x000fe40007f9e0ff */
[----:B------:R-:W-:Y:S02]  /*0470*/  ISETP.LT.AND P3, PT, R9, R2, !P3 ;  /* 0x000000020900720c */ /* 0x000fe40005f61270 */
[----:B------:R-:W-:Y:S02]  /*0480*/  LEA.HI.X.SX32 R32, R15, R14, 0x1, P5 ;  /* 0x0000000e0f207211 */ /* 0x000fe400028f0eff */
[----:B------:R-:W-:-:S02]  /*0490*/  @P1 LEA R10, P5, R18, UR8, 0x2 ;  /* 0x00000008120a1c11 */ /* 0x000fc4000f8a10ff */
[----:B------:R-:W-:Y:S02]  /*04a0*/  LEA.HI.X.SX32 R9, R9, R14, 0x1, P4 ;  /* 0x0000000e09097211 */ /* 0x000fe400020f0eff */
[C---:B------:R-:W-:Y:S01]  /*04b0*/  @P2 LEA R14, P4, R39.reuse, UR8, 0x2 ;  /* 0x00000008270e2c11 */ /* 0x040fe2000f8810ff */
[----:B------:R-:W-:Y:S01]  /*04c0*/  @!P1 IMAD.MOV.U32 R30, RZ, RZ, RZ ;  /* 0x000000ffff1e9224 */ /* 0x000fe200078e00ff */
[----:B------:R-:W-:Y:S01]  /*04d0*/  @P1 LEA.HI.X R11, R18, UR9, R29, 0x2, P5 ;  /* 0x00000009120b1c11 */ /* 0x000fe2000a8f141d */
[----:B------:R-:W-:Y:S01]  /*04e0*/  @!P2 IMAD.MOV.U32 R43, RZ, RZ, RZ ;  /* 0x000000ffff2ba224 */ /* 0x000fe200078e00ff */
[----:B------:R-:W-:-:S03]  /*04f0*/  @P2 LEA.HI.X R15, R39, UR9, R32, 0x2, P4 ;  /* 0x00000009270f2c11 */ /* 0x000fc6000a0f1420 */
[----:B------:R-:W4:Y:S04]  /*0500*/  @P1 LDG.E R30, desc[UR16][R10.64] ;  /* 0x000000100a1e1981 */ /* 0x000f28000c1e1900 */
[----:B------:R-:W4:Y:S01]  /*0510*/  @P2 LDG.E R43, desc[UR16][R14.64] ;  /* 0x000000100e2b2981 */ /* 0x000f22000c1e1900 */
[----:B------:R-:W2:Y:S01]  /*0520*/  MUFU.RCP R45, UR21 ;  /* 0x00000015002d7d08 */ /* 0x000ea20008001000 */
[----:B------:R-:W-:Y:S01]  /*0530*/  @P3 LEA R16, P5, R8, UR8, 0x2 ;  /* 0x0000000808103c11 */ /* 0x000fe2000f8a10ff */
[----:B------:R-:W-:-:S03]  /*0540*/  @!P3 IMAD.MOV.U32 R42, RZ, RZ, RZ ;  /* 0x000000ffff2ab224 */ /* 0x000fc600078e00ff */
[----:B------:R-:W-:-:S03]  /*0550*/  @P3 LEA.HI.X R17, R8, UR9, R9, 0x2, P5 ;  /* 0x0000000908113c11 */ /* 0x000fc6000a8f1409 */
[----:B------:R-:W0:Y:S02]  /*0560*/  MUFU.RCP R37, UR18 ;  /* 0x0000001200257d08 */ /* 0x000e240008001000 */
[----:B------:R1:W4:Y:S06]  /*0570*/  @P3 LDG.E R42, desc[UR16][R16.64] ;  /* 0x00000010102a3981 */ /* 0x00032c000c1e1900 */
[----:B------:R-:W0:Y:S01]  /*0580*/  MUFU.RCP R34, UR19 ;  /* 0x0000001300227d08 */ /* 0x000e220008001000 */
[----:B-1----:R-:W-:-:S05]  /*0590*/  IMAD.SHL.U32 R16, R18, 0x2, RZ ;  /* 0x0000000212107824 */ /* 0x002fca00078e00ff */
[----:B------:R-:W-:Y:S02]  /*05a0*/  IADD3 R20, P4, R16, UR12, RZ ;  /* 0x0000000c10147c10 */ /* 0x000fe4000ff9e0ff */
[----:B------:R-:W-:Y:S02]  /*05b0*/  @!P1 PRMT R31, RZ, 0x7610, R31 ;  /* 0x00007610ff1f9816 */ /* 0x000fe4000000001f */
[----:B------:R-:W-:Y:S02]  /*05c0*/  @!P1 PRMT R41, RZ, 0x7610, R41 ;  /* 0x00007610ff299816 */ /* 0x000fe40000000029 */
[----:B------:R-:W-:Y:S01]  /*05d0*/  @!P1 PRMT R28, RZ, 0x7610, R28 ;  /* 0x00007610ff1c9816 */ /* 0x000fe2000000001c */
[C---:B------:R-:W-:Y:S01]  /*05e0*/  IMAD.SHL.U32 R38, R39.reuse, 0x2, RZ ;  /* 0x0000000227267824 */ /* 0x040fe200078e00ff */
[----:B------:R-:W-:Y:S02]  /*05f0*/  SHF.L.U64.HI R15, R39, 0x1, R32 ;  /* 0x00000001270f7819 */ /* 0x000fe40000010220 */
[----:B------:R-:W-:-:S02]  /*0600*/  @!P2 PRMT R36, RZ, 0x7610, R36 ;  /* 0x00007610ff24a816 */ /* 0x000fc40000000024 */
[----:B------:R-:W-:Y:S01]  /*0610*/  @!P3 PRMT R40, RZ, 0x7610, R40 ;  /* 0x00007610ff28b816 */ /* 0x000fe20000000028 */
[----:B--2---:R-:W-:-:S05]  /*0620*/  FMUL.FTZ R26, R45, R26 ;  /* 0x0000001a2d1a7220 */ /* 0x004fca0000410000 */
[----:B------:R-:W-:-:S05]  /*0630*/  F2FP.F16.F32.PACK_AB R26, RZ, R26 ;  /* 0x0000001aff1a723e */ /* 0x000fca00000000ff */
[----:B------:R-:W-:-:S05]  /*0640*/  HADD2.F32 R26, -RZ, R26.H0_H0 ;  /* 0x2000001aff1a7230 */ /* 0x000fca0000004100 */
[-C--:B------:R-:W-:Y:S01]  /*0650*/  FMUL.FTZ R21, R6, R26.reuse ;  /* 0x0000001a06157220 */ /* 0x080fe20000410000 */
[----:B---3--:R-:W-:Y:S02]  /*0660*/  HADD2.F32 R19, -RZ, R19.H0_H0 ;  /* 0x20000013ff137230 */ /* 0x008fe40000004100 */
[----:B------:R-:W-:Y:S01]  /*0670*/  FMUL.FTZ R10, R5, R26 ;  /* 0x0000001a050a7220 */ /* 0x000fe20000410000 */
[----:B------:R-:W-:Y:S01]  /*0680*/  FMUL.FTZ R26, R26, R21 ;  /* 0x000000151a1a7220 */ /* 0x000fe20000410000 */
[----:B----4-:R-:W-:Y:S02]  /*0690*/  HADD2.F32 R13, -RZ, R13.H0_H0 ;  /* 0x2000000dff0d7230 */ /* 0x010fe40000004100 */
[----:B------:R-:W-:-:S03]  /*06a0*/  FFMA.FTZ R35, R19, UR22, R10 ;  /* 0x0000001613237c23 */ /* 0x000fc6000801000a */
[----:B------:R-:W-:Y:S01]  /*06b0*/  FFMA.FTZ R33, R13, UR23, R26 ;  /* 0x000000170d217c23 */ /* 0x000fe2000801001a */
[----:B------:R-:W-:Y:S02]  /*06c0*/  SHF.L.U64.HI R10, R18, 0x1, R29 ;  /* 0x00000001120a7819 */ /* 0x000fe4000001021d */
[----:B------:R-:W-:Y:S02]  /*06d0*/  F2FP.F16.F32.PACK_AB R35, RZ, R35 ;  /* 0x00000023ff23723e */ /* 0x000fe400000000ff */
[----:B------:R-:W-:Y:S02]  /*06e0*/  F2FP.F16.F32.PACK_AB R33, RZ, R33 ;  /* 0x00000021ff21723e */ /* 0x000fe400000000ff */
[----:B------:R-:W-:Y:S01]  /*06f0*/  IADD3.X R21, R10, UR13, RZ, P4, !PT ;  /* 0x0000000d0a157c10 */ /* 0x000fe2000a7fe4ff */
[----:B------:R-:W-:Y:S01]  /*0700*/  HADD2.F32 R14, -RZ, R35.H0_H0 ;  /* 0x20000023ff0e7230 */ /* 0x000fe20000004100 */
[----:B------:R-:W-:Y:S01]  /*0710*/  IADD3 R18, P4, R16, UR14, RZ ;  /* 0x0000000e10127c10 */ /* 0x000fe2000ff9e0ff */
[----:B------:R-:W-:-:S02]  /*0720*/  HADD2.F32 R11, -RZ, R33.H0_H0 ;  /* 0x20000021ff0b7230 */ /* 0x000fc40000004100 */
[----:B------:R-:W2:Y:S01]  /*0730*/  @P1 LDG.E.U16 R31, desc[UR16][R20.64] ;  /* 0x00000010141f1981 */ /* 0x000ea2000c1e1500 */
[----:B------:R-:W-:Y:S01]  /*0740*/  IADD3.X R19, R10, UR15, RZ, P4, !PT ;  /* 0x0000000f0a137c10 */ /* 0x000fe2000a7fe4ff */
[----:B0-----:R-:W-:Y:S01]  /*0750*/  FMUL.FTZ R14, R14, R37 ;  /* 0x000000250e0e7220 */ /* 0x001fe20000410000 */
[----:B------:R-:W-:-:S03]  /*0760*/  FMUL.FTZ R11, R11, R34 ;  /* 0x000000220b0b7220 */ /* 0x000fc60000410000 */
[----:B------:R-:W3:Y:S02]  /*0770*/  @P1 LDG.E.U16 R41, desc[UR16][R18.64] ;  /* 0x0000001012291981 */ /* 0x000ee4000c1e1500 */
[----:B------:R-:W-:-:S05]  /*0780*/  F2FP.F16.F32.PACK_AB R14, R11, R14 ;  /* 0x0000000e0b0e723e */ /* 0x000fca00000000ff */
[----:B------:R-:W-:-:S06]  /*0790*/  HADD2.F32 R11, -RZ, R14.H1_H1 ;  /* 0x3000000eff0b7230 */ /* 0x000fcc0000004100 */
[----:B------:R-:W0:Y:S01]  /*07a0*/  MUFU.SQRT R11, R11 ;  /* 0x0000000b000b7308 */ /* 0x000e220000002000 */
[----:B------:R-:W-:Y:S01]  /*07b0*/  @P1 IADD3 R16, P4, R16, UR10, RZ ;  /* 0x0000000a10101c10 */ /* 0x000fe2000ff9e0ff */
[----:B0-----:R-:W-:-:S05]  /*07c0*/  FADD.FTZ R13, R11, UR20 ;  /* 0x000000140b0d7e21 */ /* 0x001fca0008010000 */
[----:B------:R-:W-:-:S05]  /*07d0*/  F2FP.F16.F32.PACK_AB R13, RZ, R13 ;  /* 0x0000000dff0d723e */ /* 0x000fca00000000ff */
[----:B------:R-:W-:Y:S01]  /*07e0*/  HADD2.F32 R44, -RZ, R13.H0_H0 ;  /* 0x2000000dff2c7230 */ /* 0x000fe20000004100 */
[----:B------:R-:W-:Y:S01]  /*07f0*/  @P1 IADD3.X R17, R10, UR11, RZ, P4, !PT ;  /* 0x0000000b0a111c10 */ /* 0x000fe2000a7fe4ff */
[C---:B------:R-:W-:Y:S02]  /*0800*/  IMAD.SHL.U32 R10, R8.reuse, 0x2, RZ ;  /* 0x00000002080a7824 */ /* 0x040fe400078e00ff */
[----:B------:R-:W0:Y:S01]  /*0810*/  MUFU.RCP R49, R44 ;  /* 0x0000002c00317308 */ /* 0x000e220000001000 */
[----:B------:R-:W-:Y:S01]  /*0820*/  SHF.L.U64.HI R11, R8, 0x1, R9 ;  /* 0x00000001080b7819 */ /* 0x000fe20000010209 */
[----:B------:R1:W4:Y:S01]  /*0830*/  @P1 LDG.E.U16 R28, desc[UR16][R16.64] ;  /* 0x00000010101c1981 */ /* 0x000322000c1e1500 */
[----:B------:R-:W-:Y:S01]  /*0840*/  @P3 IADD3 R46, P4, R10, UR14, RZ ;  /* 0x0000000e0a2e3c10 */ /* 0x000fe2000ff9e0ff */
[----:B------:R-:W-:-:S03]  /*0850*/  HADD2.F32 R14, -RZ, R14.H0_H0 ;  /* 0x2000000eff0e7230 */ /* 0x000fc60000004100 */
[C---:B------:R-:W-:Y:S02]  /*0860*/  @P3 IADD3.X R47, R11.reuse, UR15, RZ, P4, !PT ;  /* 0x0000000f0b2f3c10 */ /* 0x040fe4000a7fe4ff */
[----:B------:R-:W-:Y:S02]  /*0870*/  @!P3 PRMT R13, RZ, 0x7610, R13 ;  /* 0x00007610ff0db816 */ /* 0x000fe4000000000d */
[----:B-1----:R-:W-:Y:S01]  /*0880*/  @P3 IADD3 R16, P4, R10, UR12, RZ ;  /* 0x0000000c0a103c10 */ /* 0x002fe2000ff9e0ff */
[----:B------:R-:W-:Y:S01]  /*0890*/  HADD2.F32 R12, -RZ, R12.H0_H0 ;  /* 0x2000000cff0c7230 */ /* 0x000fe20000004100 */
[----:B------:R-:W-:Y:S01]  /*08a0*/  @P2 IADD3 R26, P5, R38, UR10, RZ ;  /* 0x0000000a261a2c10 */ /* 0x000fe2000ffbe0ff */
[----:B------:R-:W4:Y:S01]  /*08b0*/  @P3 LDG.E.U16 R40, desc[UR16][R46.64] ;  /* 0x000000102e283981 */ /* 0x000f22000c1e1500 */
[----:B------:R-:W-:Y:S01]  /*08c0*/  @P3 IADD3.X R17, R11, UR13, RZ, P4, !PT ;  /* 0x0000000d0b113c10 */ /* 0x000fe2000a7fe4ff */
[----:B0-----:R-:W-:Y:S01]  /*08d0*/  FMUL.FTZ R14, R14, R49 ;  /* 0x000000310e0e7220 */ /* 0x001fe20000410000 */
[----:B------:R-:W-:-:S03]  /*08e0*/  @P2 IADD3.X R27, R15, UR11, RZ, P5, !PT ;  /* 0x0000000b0f1b2c10 */ /* 0x000fc6000affe4ff */
[----:B------:R0:W4:Y:S04]  /*08f0*/  @P3 LDG.E.U16 R13, desc[UR16][R16.64] ;  /* 0x00000010100d3981 */ /* 0x000128000c1e1500 */
[----:B------:R1:W4:Y:S01]  /*0900*/  @P2 LDG.E.U16 R36, desc[UR16][R26.64] ;  /* 0x000000101a242981 */ /* 0x000322000c1e1500 */
[----:B0-----:R-:W-:Y:S02]  /*0910*/  F2FP.F16.F32.PACK_AB R17, RZ, R14 ;  /* 0x0000000eff11723e */ /* 0x001fe400000000ff */
[----:B-1----:R-:W-:-:S03]  /*0920*/  @P3 IADD3 R26, P4, R10, UR10, RZ ;  /* 0x0000000a0a1a3c10 */ /* 0x002fc6000ff9e0ff */
[----:B------:R-:W-:Y:S02]  /*0930*/  HADD2.F32 R44, -RZ, R17.H0_H0 ;  /* 0x20000011ff2c7230 */ /* 0x000fe40000004100 */
[----:B------:R-:W-:Y:S01]  /*0940*/  VIADD R17, R4, UR4 ;  /* 0x0000000404117c36 */ /* 0x000fe20008000000 */
[----:B------:R-:W-:Y:S02]  /*0950*/  @!P3 PRMT R14, RZ, 0x7610, R14 ;  /* 0x00007610ff0eb816 */ /* 0x000fe4000000000e */
[----:B------:R-:W-:Y:S01]  /*0960*/  @P3 IADD3.X R27, R11, UR11, RZ, P4, !PT ;  /* 0x0000000b0b1b3c10 */ /* 0x000fe2000a7fe4ff */
[----:B-----5:R-:W-:Y:S01]  /*0970*/  FFMA.FTZ R12, R3, R12, R44 ;  /* 0x0000000c030c7223 */ /* 0x020fe2000001002c */
[----:B------:R-:W-:Y:S02]  /*0980*/  SHF.R.S32.HI R46, RZ, 0x1f, R0 ;  /* 0x0000001fff2e7819 */ /* 0x000fe40000011400 */
[----:B------:R-:W-:Y:S01]  /*0990*/  IADD3 R44, P4, R0, R17, RZ ;  /* 0x00000011002c7210 */ /* 0x000fe20007f9e0ff */
[----:B------:R0:W4:Y:S01]  /*09a0*/  @P3 LDG.E.U16 R14, desc[UR16][R26.64] ;  /* 0x000000101a0e3981 */ /* 0x000122000c1e1500 */
[C---:B------:R-:W-:Y:S01]  /*09b0*/  FMUL.FTZ R16, R45.reuse, R30 ;  /* 0x0000001e2d107220 */ /* 0x040fe20000410000 */
[----:B------:R-:W-:Y:S01]  /*09c0*/  FMUL.FTZ R30, R45, R43 ;  /* 0x0000002b2d1e7220 */ /* 0x000fe20000410000 */
[----:B------:R-:W-:-:S02]  /*09d0*/  @!P2 PRMT R43, RZ, 0x7610, R43 ;  /* 0x00007610ff2ba816 */ /* 0x000fc4000000002b */
[----:B0-----:R-:W-:Y:S02]  /*09e0*/  LEA.HI.X.SX32 R27, R17, R46, 0x1, P4 ;  /* 0x0000002e111b7211 */ /* 0x001fe400020f0eff */
[----:B------:R-:W-:Y:S02]  /*09f0*/  @P0 LEA R46, P5, R44, UR6, 0x2 ;  /* 0x000000062c2e0c11 */ /* 0x000fe4000f8a10ff */
[----:B------:R-:W-:Y:S02]  /*0a00*/  IADD3 R26, P4, R38, UR12, RZ ;  /* 0x0000000c261a7c10 */ /* 0x000fe4000ff9e0ff */
[----:B------:R-:W-:Y:S02]  /*0a10*/  @P0 LEA.HI.X R47, R44, UR7, R27, 0x2, P5 ;  /* 0x000000072c2f0c11 */ /* 0x000fe4000a8f141b */
[----:B------:R-:W-:-:S05]  /*0a20*/  IADD3.X R27, R15, UR13, RZ, P4, !PT ;  /* 0x0000000d0f1b7c10 */ /* 0x000fca000a7fe4ff */
[----:B------:R-:W4:Y:S01]  /*0a30*/  @P2 LDG.E.U16 R43, desc[UR16][R26.64] ;  /* 0x000000101a2b2981 */ /* 0x000f22000c1e1500 */
[----:B------:R-:W-:-:S04]  /*0a40*/  IADD3 R48, P4, R38, UR14, RZ ;  /* 0x0000000e26307c10 */ /* 0x000fc8000ff9e0ff */
[----:B------:R-:W-:Y:S02]  /*0a50*/  IADD3.X R49, R15, UR15, RZ, P4, !PT ;  /* 0x0000000f0f317c10 */ /* 0x000fe4000a7fe4ff */
[----:B------:R-:W-:-:S06]  /*0a60*/  @!P2 PRMT R15, RZ, 0x7610, R15 ;  /* 0x00007610ff0fa816 */ /* 0x000fcc000000000f */
[----:B------:R-:W4:Y:S01]  /*0a70*/  @P2 LDG.E.U16 R15, desc[UR16][R48.64] ;  /* 0x00000010300f2981 */ /* 0x000f22000c1e1500 */
[----:B------:R-:W-:Y:S01]  /*0a80*/  FMUL.FTZ R45, R45, R42 ;  /* 0x0000002a2d2d7220 */ /* 0x000fe20000410000 */
[----:B------:R-:W-:Y:S02]  /*0a90*/  F2FP.F16.F32.PACK_AB R42, RZ, R16 ;  /* 0x00000010ff2a723e */ /* 0x000fe400000000ff */
[----:B------:R-:W-:-:S03]  /*0aa0*/  F2FP.F16.F32.PACK_AB R12, RZ, R12 ;  /* 0x0000000cff0c723e */ /* 0x000fc600000000ff */
[----:B------:R-:W-:Y:S01]  /*0ab0*/  HADD2.F32 R42, -RZ, R42.H0_H0 ;  /* 0x2000002aff2a7230 */ /* 0x000fe20000004100 */
[----:B------:R-:W-:Y:S01]  /*0ac0*/  F2FP.F16.F32.PACK_AB R16, RZ, R45 ;  /* 0x0000002dff10723e */ /* 0x000fe200000000ff */
[----:B------:R-:W-:-:S03]  /*0ad0*/  @P0 HADD2.F32 R45, -RZ, R12.H0_H0 ;  /* 0x2000000cff2d0230 */ /* 0x000fc60000004100 */
[-C--:B------:R-:W-:Y:S01]  /*0ae0*/  FMUL.FTZ R51, R6, R42.reuse ;  /* 0x0000002a06337220 */ /* 0x080fe20000410000 */
[----:B------:R-:W-:-:S03]  /*0af0*/  FMUL.FTZ R12, R5, R42 ;  /* 0x0000002a050c7220 */ /* 0x000fc60000410000 */
[----:B------:R-:W-:Y:S01]  /*0b00*/  FMUL.FTZ R42, R42, R51 ;  /* 0x000000332a2a7220 */ /* 0x000fe20000410000 */
[----:B------:R-:W-:Y:S01]  /*0b10*/  VIADD R17, R17, UR5 ;  /* 0x0000000511117c36 */ /* 0x000fe20008000000 */
[----:B------:R-:W-:Y:S01]  /*0b20*/  F2FP.F16.F32.PACK_AB R30, RZ, R30 ;  /* 0x0000001eff1e723e */ /* 0x000fe200000000ff */
[----:B------:R0:W-:Y:S04]  /*0b30*/  @P0 STG.E desc[UR16][R46.64], R45 ;  /* 0x0000002d2e000986 */ /* 0x0001e8000c101910 */
[----:B------:R-:W-:Y:S02]  /*0b40*/  HADD2.F32 R30, -RZ, R30.H0_H0 ;  /* 0x2000001eff1e7230 */ /* 0x000fe40000004100 */
[----:B--2---:R-:W-:Y:S02]  /*0b50*/  HADD2.F32 R31, -RZ, R31.H0_H0 ;  /* 0x2000001fff1f7230 */ /* 0x004fe40000004100 */
[----:B---3--:R-:W-:-:S03]  /*0b60*/  HADD2.F32 R41, -RZ, R41.H0_H0 ;  /* 0x20000029ff297230 */ /* 0x008fc60000004100 */
[----:B------:R-:W-:Y:S02]  /*0b70*/  FFMA.FTZ R31, R31, UR22, R12 ;  /* 0x000000161f1f7c23 */ /* 0x000fe4000801000c */
[----:B------:R-:W-:-:S03]  /*0b80*/  FFMA.FTZ R12, R41, UR23, R42 ;  /* 0x00000017290c7c23 */ /* 0x000fc6000801002a */
        /* <DEDUP_REMOVED lines=20> */
[----:B----4-:R-:W-:Y:S02]  /*0cd0*/  HADD2.F32 R13, -RZ, R13.H0_H0 ;  /* 0x2000000dff0d7230 */ /* 0x010fe40000004100 */
[----:B------:R-:W-:Y:S02]  /*0ce0*/  HADD2.F32 R40, -RZ, R40.H0_H0 ;  /* 0x20000028ff287230 */ /* 0x000fe40000004100 */
        /* <DEDUP_REMOVED lines=83> */
.L_x_21:
[----:B------:R-:W-:Y:S05]  /*1220*/  BSYNC B0 ;  /* 0x0000000000007941 */ /* 0x000fea0003800000 */
.L_x_20:
[----:B------:R-:W-:-:S06]  /*1230*/  ULEA UR4, UR5, UR4, 0x2 ;  /* 0x0000000405047291 */ /* 0x000fcc000f8e103f */
[----:B------:R-:W-:Y:S02]  /*1240*/  ISETP.LE.AND P0, PT, R7, UR4, PT ;  /* 0x0000000407007c0c */ /* 0x000fe4000bf03270 */
[----:B------:R-:W-:-:S13]  /*1250*/  ISETP.GT.AND P1, PT, R2, UR4, PT ;  /* 0x0000000402007c0c */ /* 0x000fda000bf24270 */
[----:B------:R-:W-:Y:S05]  /*1260*/  @!P0 BRA P1, `(.L_x_22) ;  /* 0xffffffec00ec8947 */ /* 0x000fea000083ffff */
[----:B------:R-:W-:Y:S05]  /*1270*/  EXIT ;  /* 0x000000000000794d */ /* 0x000fea0003800000 */
.L_x_23:
        /* <DEDUP_REMOVED lines=16> */
.L_x_37:


//--------------------- .text._Z25multi_tensor_apply_kernelI18TensorListMetadataILi5EE17LAMBStage1FunctorIffN3c104HalfEEJPfffffffEEvlPViT_T0_DpT1_ --------------------------
	.section	.text._Z25multi_tensor_apply_kernelI18TensorListMetadataILi5EE17LAMBStage1FunctorIffN3c104HalfEEJPfffffffEEvlPViT_T0_DpT1_,"ax",@progbits
	.align	128
        .global         _Z25multi_tensor_apply_kernelI18TensorListMetadataILi5EE17LAMBStage1FunctorIffN3c104HalfEEJPfffffffEEvlPViT_T0_DpT1_
        .type           _Z25multi_tensor_apply_kernelI18TensorListMetadataILi5EE17LAMBStage1FunctorIffN3c104HalfEEJPfffffffEEvlPViT_T0_DpT1_,@function
        .size           _Z25multi_tensor_apply_kernelI18TensorListMetadataILi5EE17LAMBStage1FunctorIffN3c104HalfEEJPfffffffEEvlPViT_T0_DpT1_,(.L_x_38 - _Z25multi_tensor_apply_kernelI18TensorListMetadataILi5EE17LAMBStage1FunctorIffN3c104HalfEEJPfffffffEEvlPViT_T0_DpT1_)
        .other          _Z25multi_tensor_apply_kernelI18TensorListMetadataILi5EE17LAMBStage1FunctorIffN3c104HalfEEJPfffffffEEvlPViT_T0_DpT1_,@"STO_CUDA_ENTRY STV_DEFAULT"
_Z25multi_tensor_apply_kernelI18TensorListMetadataILi5EE17LAMBStage1FunctorIffN3c104HalfEEJPfffffffEEvlPViT_T0_DpT1_:
.text._Z25multi_tensor_apply_kernelI18TensorListMetadataILi5EE17LAMBStage1FunctorIffN3c104HalfEEJPfffffffEEvlPViT_T0_DpT1_:
        /* <DEDUP_REMOVED lines=34> */
.L_x_26:
[----:B0-----:R-:W0:Y:S01]  /*0220*/  LDC R27, c[0x0][0x210] ;  /* 0x00008400ff1b7b82 */ /* 0x001e220000000800 */
[----:B-1----:R-:W-:Y:S01]  /*0230*/  VIADD R3, R24, UR4 ;  /* 0x0000000418037c36 */ /* 0x002fe20008000000 */
[----:B------:R-:W-:Y:S01]  /*0240*/  SHF.R.S32.HI R10, RZ, 0x1f, R0 ;  /* 0x0000001fff0a7819 */ /* 0x000fe20000011400 */
[----:B------:R-:W-:Y:S01]  /*0250*/  IMAD.MOV.U32 R40, RZ, RZ, RZ ;  /* 0x000000ffff287224 */ /* 0x000fe200078e00ff */
[----:B------:R-:W-:Y:S01]  /*0260*/  CS2R R36, SRZ ;  /* 0x0000000000247805 */ /* 0x000fe2000001ff00 */
[----:B------:R-:W-:Y:S01]  /*0270*/  VIADD R7, R3, UR5 ;  /* 0x0000000503077c36 */ /* 0x000fe20008000000 */
[----:B------:R-:W-:-:S03]  /*0280*/  IADD3 R18, P2, R0, R3, RZ ;  /* 0x0000000300127210 */ /* 0x000fc60007f5e0ff */
[C---:B------:R-:W-:Y:S02]  /*0290*/  VIADD R41, R7.reuse, UR5 ;  /* 0x0000000507297c36 */ /* 0x040fe40008000000 */
[----:B------:R-:W-:Y:S01]  /*02a0*/  IMAD.SHL.U32 R20, R18, 0x4, RZ ;  /* 0x0000000412147824 */ /* 0x000fe200078e00ff */
[-C--:B0-----:R-:W-:Y:S02]  /*02b0*/  ISETP.GE.AND P1, PT, R7, R27.reuse, PT ;  /* 0x0000001b0700720c */ /* 0x081fe40003f26270 */
[----:B------:R-:W-:Y:S02]  /*02c0*/  ISETP.GE.AND P0, PT, R3, R27, PT ;  /* 0x0000001b0300720c */ /* 0x000fe40003f06270 */
[-C--:B------:R-:W-:Y:S02]  /*02d0*/  ISETP.LT.AND P1, PT, R7, R22.reuse, !P1 ;  /* 0x000000160700720c */ /* 0x080fe40004f21270 */
[C---:B------:R-:W-:Y:S02]  /*02e0*/  ISETP.LT.AND P0, PT, R3.reuse, R22, !P0 ;  /* 0x000000160300720c */ /* 0x040fe40004701270 */
[----:B------:R-:W-:-:S02]  /*02f0*/  LEA.HI.X.SX32 R3, R3, R10, 0x1, P2 ;  /* 0x0000000a03037211 */ /* 0x000fc400010f0eff */
[----:B------:R-:W-:Y:S02]  /*0300*/  IADD3 R5, P2, R0, R7, RZ ;  /* 0x0000000700057210 */ /* 0x000fe40007f5e0ff */
[----:B------:R-:W-:Y:S02]  /*0310*/  SHF.L.U64.HI R18, R18, 0x2, R3 ;  /* 0x0000000212127819 */ /* 0x000fe40000010203 */
[----:B------:R-:W-:Y:S01]  /*0320*/  LEA.HI.X.SX32 R38, R7, R10, 0x1, P2 ;  /* 0x0000000a07267211 */ /* 0x000fe200010f0eff */
[----:B------:R-:W-:-:S03]  /*0330*/  IMAD.SHL.U32 R49, R5, 0x4, RZ ;  /* 0x0000000405317824 */ /* 0x000fc600078e00ff */
[----:B------:R-:W-:Y:S02]  /*0340*/  SHF.L.U64.HI R48, R5, 0x2, R38 ;  /* 0x0000000205307819 */ /* 0x000fe40000010226 */
[----:B------:R-:W-:Y:S02]  /*0350*/  @P1 IADD3 R6, P3, R49, UR8, RZ ;  /* 0x0000000831061c10 */ /* 0x000fe4000ff7e0ff */
[----:B------:R-:W-:Y:S02]  /*0360*/  @P0 IADD3 R4, P2, R20, UR8, RZ ;  /* 0x0000000814040c10 */ /* 0x000fe4000ff5e0ff */
[----:B------:R-:W-:Y:S02]  /*0370*/  @P1 IADD3.X R7, R48, UR9, RZ, P3, !PT ;  /* 0x0000000930071c10 */ /* 0x000fe40009ffe4ff */
[----:B------:R-:W-:Y:S02]  /*0380*/  @P0 IADD3.X R5, R18, UR9, RZ, P2, !PT ;  /* 0x0000000912050c10 */ /* 0x000fe400097fe4ff */
[----:B------:R-:W-:-:S02]  /*0390*/  IADD3 R2, P3, R20, UR14, RZ ;  /* 0x0000000e14027c10 */ /* 0x000fc4000ff7e0ff */
[----:B------:R-:W-:Y:S02]  /*03a0*/  CS2R R32, SRZ ;  /* 0x0000000000207805 */ /* 0x000fe4000001ff00 */
[C---:B------:R-:W-:Y:S01]  /*03b0*/  ISETP.GE.AND P2, PT, R41.reuse, R27, PT ;  /* 0x0000001b2900720c */ /* 0x040fe20003f46270 */
[----:B------:R0:W2:Y:S01]  /*03c0*/  @P0 LDG.E R40, desc[UR16][R4.64] ;  /* 0x0000001004280981 */ /* 0x0000a2000c1e1900 */
[----:B------:R-:W-:Y:S01]  /*03d0*/  IADD3.X R3, R18, UR15, RZ, P3, !PT ;  /* 0x0000000f12037c10 */ /* 0x000fe20009ffe4ff */
[C---:B------:R-:W-:Y:S01]  /*03e0*/  VIADD R29, R41.reuse, UR5 ;  /* 0x00000005291d7c36 */ /* 0x040fe20008000000 */
[----:B------:R-:W-:Y:S01]  /*03f0*/  ISETP.LT.AND P2, PT, R41, R22, !P2 ;  /* 0x000000162900720c */ /* 0x000fe20005741270 */
[----:B------:R1:W3:Y:S01]  /*0400*/  @P1 LDG.E R37, desc[UR16][R6.64] ;  /* 0x0000001006251981 */ /* 0x0002e2000c1e1900 */
[----:B------:R-:W-:Y:S01]  /*0410*/  IADD3 R34, P4, R0, R41, RZ ;  /* 0x0000002900227210 */ /* 0x000fe20007f9e0ff */
[----:B------:R-:W-:Y:S01]  /*0420*/  IMAD.MOV.U32 R39, RZ, RZ, RZ ;  /* 0x000000ffff277224 */ /* 0x000fe200078e00ff */
[----:B------:R-:W-:Y:S01]  /*0430*/  ISETP.GE.AND P3, PT, R29, R27, PT ;  /* 0x0000001b1d00720c */ /* 0x000fe20003f66270 */
[----:B------:R-:W4:Y:S01]  /*0440*/  @P0 LDG.E R32, desc[UR16][R2.64] ;  /* 0x0000001002200981 */ /* 0x000f22000c1e1900 */
[----:B------:R-:W-:Y:S01]  /*0450*/  LEA.HI.X.SX32 R41, R41, R10, 0x1, P4 ;  /* 0x0000000a29297211 */ /* 0x000fe200020f0eff */
[----:B------:R-:W-:Y:S01]  /*0460*/  IMAD.SHL.U32 R16, R34, 0x4, RZ ;  /* 0x0000000422107824 */ /* 0x000fe200078e00ff */
[----:B0-----:R-:W-:-:S02]  /*0470*/  IADD3 R4, P4, R49, UR14, RZ ;  /* 0x0000000e31047c10 */ /* 0x001fc4000ff9e0ff */
[----:B------:R-:W-:Y:S02]  /*0480*/  ISETP.LT.AND P3, PT, R29, R22, !P3 ;  /* 0x000000161d00720c */ /* 0x000fe40005f61270 */
[----:B------:R-:W-:Y:S02]  /*0490*/  IADD3.X R5, R48, UR15, RZ, P4, !PT ;  /* 0x0000000f30057c10 */ /* 0x000fe4000a7fe4ff */
[----:B------:R-:W-:Y:S02]  /*04a0*/  SHF.L.U64.HI R17, R34, 0x2, R41 ;  /* 0x0000000222117819 */ /* 0x000fe40000010229 */
[----:B------:R-:W-:Y:S01]  /*04b0*/  @P2 IADD3 R8, P4, R16, UR8, RZ ;  /* 0x0000000810082c10 */ /* 0x000fe2000ff9e0ff */
[----:B------:R-:W4:Y:S01]  /*04c0*/  @P1 LDG.E R39, desc[UR16][R4.64] ;  /* 0x0000001004271981 */ /* 0x000f22000c1e1900 */
[----:B------:R-:W-:Y:S02]  /*04d0*/  IADD3 R28, P5, R0, R29, RZ ;  /* 0x0000001d001c7210 */ /* 0x000fe40007fbe0ff */
[----:B------:R-:W-:-:S02]  /*04e0*/  @P2 IADD3.X R9, R17, UR9, RZ, P4, !PT ;  /* 0x0000000911092c10 */ /* 0x000fc4000a7fe4ff */
[----:B-1----:R-:W-:Y:S01]  /*04f0*/  IADD3 R6, P4, R16, UR14, RZ ;  /* 0x0000000e10067c10 */ /* 0x002fe2000ff9e0ff */
[C---:B------:R-:W-:Y:S01]  /*0500*/  IMAD.SHL.U32 R30, R28.reuse, 0x4, RZ ;  /* 0x000000041c1e7824 */ /* 0x040fe200078e00ff */
[----:B------:R-:W-:Y:S01]  /*0510*/  LEA.HI.X.SX32 R29, R29, R10, 0x1, P5 ;  /* 0x0000000a1d1d7211 */ /* 0x000fe200028f0eff */
[----:B------:R0:W4:Y:S01]  /*0520*/  @P2 LDG.E R33, desc[UR16][R8.64] ;  /* 0x0000001008212981 */ /* 0x000122000c1e1900 */
[----:B------:R-:W-:Y:S02]  /*0530*/  IADD3.X R7, R17, UR15, RZ, P4, !PT ;  /* 0x0000000f11077c10 */ /* 0x000fe4000a7fe4ff */
[----:B------:R-:W-:Y:S02]  /*0540*/  SHF.L.U64.HI R31, R28, 0x2, R29 ;  /* 0x000000021c1f7819 */ /* 0x000fe4000001021d */
[C---:B------:R-:W-:Y:S01]  /*0550*/  @P3 IADD3 R14, P4, R30.reuse, UR14, RZ ;  /* 0x0000000e1e0e3c10 */ /* 0x040fe2000ff9e0ff */
[----:B------:R-:W-:Y:S01]  /*0560*/  IMAD.MOV.U32 R35, RZ, RZ, RZ ;  /* 0x000000ffff237224 */ /* 0x000fe200078e00ff */
[----:B------:R-:W-:-:S02]  /*0570*/  @P3 IADD3 R12, P5, R30, UR8, RZ ;  /* 0x000000081e0c3c10 */ /* 0x000fc4000ffbe0ff */
[----:B------:R-:W-:Y:S02]  /*0580*/  CS2R R42, SRZ ;  /* 0x00000000002a7805 */ /* 0x000fe4000001ff00 */
[C---:B------:R-:W-:Y:S01]  /*0590*/  @P3 IADD3.X R15, R31.reuse, UR15, RZ, P4, !PT ;  /* 0x0000000f1f0f3c10 */ /* 0x040fe2000a7fe4ff */
[----:B------:R-:W4:Y:S01]  /*05a0*/  @P2 LDG.E R36, desc[UR16][R6.64] ;  /* 0x0000001006242981 */ /* 0x000f22000c1e1900 */
[----:B------:R-:W-:-:S03]  /*05b0*/  @P3 IADD3.X R13, R31, UR9, RZ, P5, !PT ;  /* 0x000000091f0d3c10 */ /* 0x000fc6000affe4ff */
[----:B------:R-:W4:Y:S01]  /*05c0*/  @P3 LDG.E R35, desc[UR16][R14.64] ;  /* 0x000000100e233981 */ /* 0x000f22000c1e1900 */
[----:B0-----:R-:W-:-:S03]  /*05d0*/  IADD3 R8, P4, R20, UR12, RZ ;  /* 0x0000000c14087c10 */ /* 0x001fc6000ff9e0ff */
[----:B------:R0:W4:Y:S01]  /*05e0*/  @P3 LDG.E R42, desc[UR16][R12.64] ;  /* 0x000000100c2a3981 */ /* 0x000122000c1e1900 */
[----:B------:R-:W-:Y:S02]  /*05f0*/  IADD3.X R9, R18, UR13, RZ, P4, !PT ;  /* 0x0000000d12097c10 */ /* 0x000fe4000a7fe4ff */
[----:B------:R-:W-:-:S03]  /*0600*/  IADD3 R10, P5, R49, UR12, RZ ;  /* 0x0000000c310a7c10 */ /* 0x000fc6000ffbe0ff */
[----:B------:R-:W4:Y:S01]  /*0610*/  @P0 LDG.E R43, desc[UR16][R8.64] ;  /* 0x00000010082b0981 */ /* 0x000f22000c1e1900 */
[----:B------:R-:W-:Y:S02]  /*0620*/  @P0 IADD3 R20, P4, R20, UR10, RZ ;  /* 0x0000000a14140c10 */ /* 0x000fe4000ff9e0ff */
[----:B------:R-:W-:Y:S02]  /*0630*/  CS2R R44, SRZ ;  /* 0x00000000002c7805 */ /* 0x000fe4000001ff00 */
[----:B------:R-:W-:Y:S02]  /*0640*/  IADD3.X R11, R48, UR13, RZ, P5, !PT ;  /* 0x0000000d300b7c10 */ /* 0x000fe4000affe4ff */
[----:B------:R-:W-:Y:S02]  /*0650*/  @P0 IADD3.X R21, R18, UR11, RZ, P4, !PT ;  /* 0x0000000b12150c10 */ /* 0x000fe4000a7fe4ff */
[----:B0-----:R-:W-:Y:S02]  /*0660*/  IADD3 R12, P4, R16, UR12, RZ ;  /* 0x0000000c100c7c10 */ /* 0x001fe4000ff9e0ff */
[----:B------:R-:W-:Y:S01]  /*0670*/  CS2R R46, SRZ ;  /* 0x00000000002e7805 */ /* 0x000fe2000001ff00 */
[----:B------:R-:W4:Y:S01]  /*0680*/  @P1 LDG.E R45, desc[UR16][R10.64] ;  /* 0x000000100a2d1981 */ /* 0x000f22000c1e1900 */
[----:B------:R-:W-:-:S03]  /*0690*/  IADD3.X R13, R17, UR13, RZ, P4, !PT ;  /* 0x0000000d110d7c10 */ /* 0x000fc6000a7fe4ff */
[----:B------:R0:W4:Y:S04]  /*06a0*/  @P0 LDG.E R44, desc[UR16][R20.64] ;  /* 0x00000010142c0981 */ /* 0x000128000c1e1900 */
[----:B------:R-:W4:Y:S01]  /*06b0*/  @P2 LDG.E R46, desc[UR16][R12.64] ;  /* 0x000000100c2e2981 */ /* 0x000f22000c1e1900 */
[----:B------:R-:W-:-:S04]  /*06c0*/  @P3 IADD3 R18, P4, R30, UR12, RZ ;  /* 0x0000000c1e123c10 */ /* 0x000fc8000ff9e0ff */
[----:B------:R-:W-:Y:S02]  /*06d0*/  @P3 IADD3.X R19, R31, UR13, RZ, P4, !PT ;  /* 0x0000000d1f133c10 */ /* 0x000fe4000a7fe4ff */
[----:B------:R-:W-:Y:S01]  /*06e0*/  @P1 IADD3 R14, P4, R49, UR10, RZ ;  /* 0x0000000a310e1c10 */ /* 0x000fe2000ff9e0ff */
[----:B------:R-:W-:Y:S02]  /*06f0*/  IMAD.MOV.U32 R52, RZ, RZ, RZ ;  /* 0x000000ffff347224 */ /* 0x000fe400078e00ff */
[----:B------:R1:W4:Y:S01]  /*0700*/  @P3 LDG.E R47, desc[UR16][R18.64] ;  /* 0x00000010122f3981 */ /* 0x000322000c1e1900 */
[----:B------:R-:W-:Y:S01]  /*0710*/  @P1 IADD3.X R15, R48, UR11, RZ, P4, !PT ;  /* 0x0000000b300f1c10 */ /* 0x000fe2000a7fe4ff */
[----:B------:R-:W-:Y:S01]  /*0720*/  IMAD.MOV.U32 R48, RZ, RZ, RZ ;  /* 0x000000ffff307224 */ /* 0x000fe200078e00ff */
[----:B------:R-:W-:-:S04]  /*0730*/  @P2 IADD3 R16, P4, R16, UR10, RZ ;  /* 0x0000000a10102c10 */ /* 0x000fc8000ff9e0ff */
[----:B------:R-:W-:Y:S01]  /*0740*/  @P2 IADD3.X R17, R17, UR11, RZ, P4, !PT ;  /* 0x0000000b11112c10 */ /* 0x000fe2000a7fe4ff */
[----:B------:R2:W4:Y:S04]  /*0750*/  @P1 LDG.E R48, desc[UR16][R14.64] ;  /* 0x000000100e301981 */ /* 0x000528000c1e1900 */
[----:B------:R4:W4:Y:S01]  /*0760*/  @P2 LDG.E R52, desc[UR16][R16.64] ;  /* 0x0000001010342981 */ /* 0x000922000c1e1900 */
[----:B0-----:R-:W-:Y:S01]  /*0770*/  @P3 IADD3 R20, P4, R30, UR10, RZ ;  /* 0x0000000a1e143c10 */ /* 0x001fe2000ff9e0ff */
[----:B------:R-:W-:-:S03]  /*0780*/  IMAD.MOV.U32 R50, RZ, RZ, RZ ;  /* 0x000000ffff327224 */ /* 0x000fc600078e00ff */
[----:B------:R-:W-:-:S05]  /*0790*/  @P3 IADD3.X R21, R31, UR11, RZ, P4, !PT ;  /* 0x0000000b1f153c10 */ /* 0x000fca000a7fe4ff */
[----:B------:R0:W4:Y:S01]  /*07a0*/  @P3 LDG.E R50, desc[UR16][R20.64] ;  /* 0x0000001014323981 */ /* 0x000122000c1e1900 */
[----:B-1----:R-:W2:Y:S08]  /*07b0*/  MUFU.RCP R19, UR21 ;  /* 0x0000001500137d08 */ /* 0x002eb00008001000 */
[----:B------:R-:W1:Y:S01]  /*07c0*/  MUFU.RCP R18, UR19 ;  /* 0x0000001300127d08 */ /* 0x000e620008001000 */
[----:B------:R-:W-:Y:S01]  /*07d0*/  BSSY B0, `(.L_x_24) ;  /* 0x0000059000007945 */ /* 0x000fe20003800000 */
[----:B--2---:R-:W-:-:S04]  /*07e0*/  FMUL.FTZ R40, R19, R40 ;  /* 0x0000002813287220 */ /* 0x004fc80000410000 */
[----:B------:R-:W-:Y:S01]  /*07f0*/  FMUL.FTZ R15, R26, R40 ;  /* 0x000000281a0f7220 */ /* 0x000fe20000410000 */
[----:B---3--:R-:W-:Y:S01]  /*0800*/  FMUL.FTZ R14, R19, R37 ;  /* 0x00000025130e7220 */ /* 0x008fe20000410000 */
[----:B----4-:R-:W-:-:S04]  /*0810*/  FMUL.FTZ R49, R32, UR23 ;  /* 0x0000001720317c20 */ /* 0x010fc80008410000 */
[----:B------:R-:W-:-:S04]  /*0820*/  FFMA.FTZ R37, R40, R15, R49 ;  /* 0x0000000f28257223 */ /* 0x000fc80000010031 */
[----:B-1----:R-:W-:Y:S01]  /*0830*/  FMUL.FTZ R17, R37, R18 ;  /* 0x0000001225117220 */ /* 0x002fe20000410000 */
[----:B------:R-:W-:-:S05]  /*0840*/  FMUL.FTZ R15, R26, R14 ;  /* 0x0000000e1a0f7220 */ /* 0x000fca0000410000 */
[----:B------:R-:W1:Y:S01]  /*0850*/  MUFU.SQRT R17, R17 ;  /* 0x0000001100117308 */ /* 0x000e620000002000 */
[----:B------:R-:W-:-:S04]  /*0860*/  FMUL.FTZ R39, R39, UR23 ;  /* 0x0000001727277c20 */ /* 0x000fc80008410000 */
[----:B0-----:R-:W-:Y:S01]  /*0870*/  FFMA.FTZ R21, R14, R15, R39 ;  /* 0x0000000f0e157223 */ /* 0x001fe20000010027 */
[----:B------:R-:W-:-:S03]  /*0880*/  FMUL.FTZ R15, R19, R33 ;  /* 0x00000021130f7220 */ /* 0x000fc60000410000 */
[----:B------:R-:W-:Y:S01]  /*0890*/  FMUL.FTZ R16, R21, R18 ;  /* 0x0000001215107220 */ /* 0x000fe20000410000 */
[----:B------:R-:W-:Y:S01]  /*08a0*/  FMUL.FTZ R20, R26, R15 ;  /* 0x0000000f1a147220 */ /* 0x000fe20000410000 */
[----:B------:R-:W-:-:S04]  /*08b0*/  FMUL.FTZ R36, R36, UR23 ;  /* 0x0000001724247c20 */ /* 0x000fc80008410000 */
[----:B------:R-:W0:Y:S01]  /*08c0*/  MUFU.SQRT R16, R16 ;  /* 0x0000001000107308 */ /* 0x000e220000002000 */
[----:B------:R-:W-:Y:S01]  /*08d0*/  FMUL.FTZ R39, R35, UR23 ;  /* 0x0000001723277c20 */ /* 0x000fe20008410000 */
[----:B-1----:R-:W-:Y:S01]  /*08e0*/  FADD.FTZ R35, R17, UR20 ;  /* 0x0000001411237e21 */ /* 0x002fe20008010000 */
[----:B------:R-:W-:Y:S01]  /*08f0*/  FFMA.FTZ R33, R15, R20, R36 ;  /* 0x000000140f217223 */ /* 0x000fe20000010024 */
[----:B------:R-:W-:-:S04]  /*0900*/  FMUL.FTZ R42, R19, R42 ;  /* 0x0000002a132a7220 */ /* 0x000fc80000410000 */
[----:B------:R-:W1:Y:S01]  /*0910*/  MUFU.RCP R19, UR18 ;  /* 0x0000001200137d08 */ /* 0x000e620008001000 */
[----:B------:R-:W-:Y:S01]  /*0920*/  FMUL.FTZ R36, R33, R18 ;  /* 0x0000001221247220 */ /* 0x000fe20000410000 */
[----:B------:R-:W-:-:S06]  /*0930*/  FMUL.FTZ R17, R26, R42 ;  /* 0x0000002a1a117220 */ /* 0x000fcc0000410000 */
[----:B------:R-:W2:Y:S01]  /*0940*/  MUFU.RCP R35, R35 ;  /* 0x0000002300237308 */ /* 0x000ea20000001000 */
[----:B------:R-:W-:Y:S01]  /*0950*/  FMUL.FTZ R32, R43, UR22 ;  /* 0x000000162b207c20 */ /* 0x000fe20008410000 */
[----:B------:R-:W-:-:S06]  /*0960*/  FFMA.FTZ R20, R42, R17, R39 ;  /* 0x000000112a147223 */ /* 0x000fcc0000010027 */
[----:B------:R-:W3:Y:S01]  /*0970*/  MUFU.SQRT R36, R36 ;  /* 0x0000002400247308 */ /* 0x000ee20000002000 */
[----:B------:R-:W-:Y:S01]  /*0980*/  FFMA.FTZ R32, R25, R40, R32 ;  /* 0x0000002819207223 */ /* 0x000fe20000010020 */
[----:B------:R-:W-:Y:S01]  /*0990*/  FMUL.FTZ R17, R20, R18 ;  /* 0x0000001214117220 */ /* 0x000fe20000410000 */
[----:B0-----:R-:W-:Y:S02]  /*09a0*/  FADD.FTZ R16, R16, UR20 ;  /* 0x0000001410107e21 */ /* 0x001fe40008010000 */
[----:B-1----:R-:W-:Y:S01]  /*09b0*/  FMUL.FTZ R18, R32, R19 ;  /* 0x0000001320127220 */ /* 0x002fe20000410000 */
[----:B------:R-:W-:Y:S01]  /*09c0*/  FMUL.FTZ R40, R45, UR22 ;  /* 0x000000162d287c20 */ /* 0x000fe20008410000 */
[----:B------:R-:W-:Y:S02]  /*09d0*/  VIADD R45, R24, UR4 ;  /* 0x00000004182d7c36 */ /* 0x000fe40008000000 */
[----:B--2---:R-:W-:Y:S01]  /*09e0*/  FMUL.FTZ R18, R18, R35 ;  /* 0x0000002312127220 */ /* 0x004fe20000410000 */
[----:B------:R-:W0:Y:S01]  /*09f0*/  MUFU.RCP R16, R16 ;  /* 0x0000001000107308 */ /* 0x000e220000001000 */
[----:B------:R-:W-:Y:S01]  /*0a00*/  FFMA.FTZ R35, R25, R14, R40 ;  /* 0x0000000e19237223 */ /* 0x000fe20000010028 */
[----:B------:R-:W-:Y:S01]  /*0a10*/  FMUL.FTZ R46, R46, UR22 ;  /* 0x000000162e2e7c20 */ /* 0x000fe20008410000 */
[----:B-----5:R-:W-:Y:S01]  /*0a20*/  FFMA.FTZ R44, R23, R44, R18 ;  /* 0x0000002c172c7223 */ /* 0x020fe20000010012 */
[----:B------:R-:W-:-:S02]  /*0a30*/  SHF.R.S32.HI R14, RZ, 0x1f, R0 ;  /* 0x0000001fff0e7819 */ /* 0x000fc40000011400 */
[----:B------:R-:W-:Y:S01]  /*0a40*/  IADD3 R18, P4, R0, R45, RZ ;  /* 0x0000002d00127210 */ /* 0x000fe20007f9e0ff */
[----:B---3--:R-:W-:Y:S01]  /*0a50*/  FADD.FTZ R39, R36, UR20 ;  /* 0x0000001424277e21 */ /* 0x008fe20008010000 */
[----:B------:R-:W1:Y:S01]  /*0a60*/  MUFU.SQRT R17, R17 ;  /* 0x0000001100117308 */ /* 0x000e620000002000 */
[----:B------:R-:W-:Y:S01]  /*0a70*/  FFMA.FTZ R36, R25, R15, R46 ;  /* 0x0000000f19247223 */ /* 0x000fe2000001002e */
[C---:B------:R-:W-:Y:S01]  /*0a80*/  LEA.HI.X.SX32 R15, R45.reuse, R14, 0x1, P4 ;  /* 0x0000000e2d0f7211 */ /* 0x040fe200020f0eff */
[----:B------:R-:W-:Y:S02]  /*0a90*/  VIADD R45, R45, UR5 ;  /* 0x000000052d2d7c36 */ /* 0x000fe40008000000 */
[----:B------:R-:W-:-:S03]  /*0aa0*/  FMUL.FTZ R43, R35, R19 ;  /* 0x00000013232b7220 */ /* 0x000fc60000410000 */
[----:B------:R-:W2:Y:S01]  /*0ab0*/  MUFU.RCP R39, R39 ;  /* 0x0000002700277308 */ /* 0x000ea20000001000 */
[----:B------:R-:W-:Y:S02]  /*0ac0*/  IMAD.IADD R45, R0, 0x1, R45 ;  /* 0x00000001002d7824 */ /* 0x000fe400078e022d */
[----:B0-----:R-:W-:-:S03]  /*0ad0*/  FMUL.FTZ R46, R43, R16 ;  /* 0x000000102b2e7220 */ /* 0x001fc60000410000 */
[----:B------:R-:W-:Y:S01]  /*0ae0*/  @P1 LEA R16, P5, R45, UR6, 0x1 ;  /* 0x000000062d101c11 */ /* 0x000fe2000f8a08ff */
[----:B------:R-:W-:Y:S01]  /*0af0*/  FMUL.FTZ R47, R47, UR22 ;  /* 0x000000162f2f7c20 */ /* 0x000fe20008410000 */
[----:B-1----:R-:W-:Y:S02]  /*0b00*/  FADD.FTZ R40, R17, UR20 ;  /* 0x0000001411287e21 */ /* 0x002fe40008010000 */
[----:B------:R-:W-:Y:S01]  /*0b10*/  @P1 LEA.HI.X R17, R45, UR7, R38, 0x1, P5 ;  /* 0x000000072d111c11 */ /* 0x000fe2000a8f0c26 */
[----:B------:R-:W-:Y:S01]  /*0b20*/  FMUL.FTZ R38, R36, R19 ;  /* 0x0000001324267220 */ /* 0x000fe20000410000 */
[C---:B------:R-:W-:Y:S01]  /*0b30*/  @P0 LEA R14, P4, R18.reuse, UR6, 0x1 ;  /* 0x00000006120e0c11 */ /* 0x040fe2000f8808ff */
[----:B------:R-:W-:Y:S01]  /*0b40*/  FFMA.FTZ R42, R25, R42, R47 ;  /* 0x0000002a192a7223 */ /* 0x000fe2000001002f */
[C---:B------:R-:W-:Y:S02]  /*0b50*/  FFMA.FTZ R46, R23.reuse, R48, R46 ;  /* 0x00000030172e7223 */ /* 0x040fe4000001002e */
[----:B------:R-:W-:Y:S01]  /*0b60*/  @P0 LEA.HI.X R15, R18, UR7, R15, 0x1, P4 ;  /* 0x00000007120f0c11 */ /* 0x000fe2000a0f0c0f */
[----:B--2---:R-:W-:Y:S01]  /*0b70*/  FMUL.FTZ R38, R38, R39 ;  /* 0x0000002726267220 */ /* 0x004fe20000410000 */
[----:B------:R-:W-:Y:S01]  /*0b80*/  @P2 LEA R18, P4, R34, UR6, 0x1 ;  /* 0x0000000622122c11 */ /* 0x000fe2000f8808ff */
[----:B------:R-:W-:Y:S01]  /*0b90*/  FMUL.FTZ R43, R42, R19 ;  /* 0x000000132a2b7220 */ /* 0x000fe20000410000 */
[----:B------:R-:W-:Y:S01]  /*0ba0*/  @P0 F2FP.F16.F32.PACK_AB R44, RZ, R44 ;  /* 0x0000002cff2c023e */ /* 0x000fe200000000ff */
[----:B------:R-:W-:Y:S01]  /*0bb0*/  FFMA.FTZ R38, R23, R52, R38 ;  /* 0x0000003417267223 */ /* 0x000fe20000010026 */
[----:B------:R-:W-:-:S02]  /*0bc0*/  @P2 LEA.HI.X R19, R34, UR7, R41, 0x1, P4 ;  /* 0x0000000722132c11 */ /* 0x000fc4000a0f0c29 */
[----:B------:R-:W-:Y:S01]  /*0bd0*/  @P1 F2FP.F16.F32.PACK_AB R34, RZ, R46 ;  /* 0x0000002eff22123e */ /* 0x000fe200000000ff */
[----:B------:R0:W-:Y:S04]  /*0be0*/  @P0 STG.E.U16 desc[UR16][R14.64], R44 ;  /* 0x0000002c0e000986 */ /* 0x0001e8000c101510 */
        /* <DEDUP_REMOVED lines=23> */
.L_x_25:
[----:B------:R-:W-:Y:S05]  /*0d60*/  BSYNC B0 ;  /* 0x0000000000007941 */ /* 0x000fea0003800000 */
.L_x_24:
[----:B------:R-:W-:-:S06]  /*0d70*/  ULEA UR4, UR5, UR4, 0x2 ;  /* 0x0000000405047291 */ /* 0x000fcc000f8e103f */
[----:B------:R-:W-:Y:S02]  /*0d80*/  ISETP.LE.AND P0, PT, R27, UR4, PT ;  /* 0x000000041b007c0c */ /* 0x000fe4000bf03270 */
[----:B------:R-:W-:-:S13]  /*0d90*/  ISETP.GT.AND P1, PT, R22, UR4, PT ;  /* 0x0000000416007c0c */ /* 0x000fda000bf24270 */
[----:B------:R-:W-:Y:S05]  /*0da0*/  @!P0 BRA P1, `(.L_x_26) ;  /* 0xfffffff4001c8947 */ /* 0x000fea000083ffff */
[----:B------:R-:W-:Y:S05]  /*0db0*/  EXIT ;  /* 0x000000000000794d */ /* 0x000fea0003800000 */
.L_x_27:
        /* <DEDUP_REMOVED lines=12> */
.L_x_38:


//--------------------- .text._Z25multi_tensor_apply_kernelI18TensorListMetadataILi5EE17LAMBStage1FunctorIfffEJPfffffffEEvlPViT_T0_DpT1_ --------------------------
	.section	.text._Z25multi_tensor_apply_kernelI18TensorListMetadataILi5EE17LAMBStage1FunctorIfffEJPfffffffEEvlPViT_T0_DpT1_,"ax",@progbits
	.align	128
        .global         _Z25multi_tensor_apply_kernelI18TensorListMetadataILi5EE17LAMBStage1FunctorIfffEJPfffffffEEvlPViT_T0_DpT1_
        .type           _Z25multi_tensor_apply_kernelI18TensorListMetadataILi5EE17LAMBStage1FunctorIfffEJPfffffffEEvlPViT_T0_DpT1_,@function
        .size           _Z25multi_tensor_apply_kernelI18TensorListMetadataILi5EE17LAMBStage1FunctorIfffEJPfffffffEEvlPViT_T0_DpT1_,(.L_x_39 - _Z25multi_tensor_apply_kernelI18TensorListMetadataILi5EE17LAMBStage1FunctorIfffEJPfffffffEEvlPViT_T0_DpT1_)
        .other          _Z25multi_tensor_apply_kernelI18TensorListMetadataILi5EE17LAMBStage1FunctorIfffEJPfffffffEEvlPViT_T0_DpT1_,@"STO_CUDA_ENTRY STV_DEFAULT"
_Z25multi_tensor_apply_kernelI18TensorListMetadataILi5EE17LAMBStage1FunctorIfffEJPfffffffEEvlPViT_T0_DpT1_:
.text._Z25multi_tensor_apply_kernelI18TensorListMetadataILi5EE17LAMBStage1FunctorIfffEJPfffffffEEvlPViT_T0_DpT1_:
        /* <DEDUP_REMOVED lines=19> */
[----:B------:R-:W-:Y:S01]  /*0130*/  SHF.R.S32.HI R29, RZ, 0x1f, R0 ;  /* 0x0000001fff1d7819 */ /* 0x000fe20000011400 */
        /* <DEDUP_REMOVED lines=15> */
.L_x_30:
[----:B0-----:R-:W0:Y:S01]  /*0230*/  LDC R30, c[0x0][0x210] ;  /* 0x00008400ff1e7b82 */ /* 0x001e220000000800 */
[----:B-1----:R-:W-:Y:S01]  /*0240*/  VIADD R3, R26, UR4 ;  /* 0x000000041a037c36 */ /* 0x002fe20008000000 */
[----:B------:R-:W-:Y:S01]  /*0250*/  CS2R R36, SRZ ;  /* 0x0000000000247805 */ /* 0x000fe2000001ff00 */
[----:B------:R-:W-:Y:S02]  /*0260*/  IMAD.MOV.U32 R42, RZ, RZ, RZ ;  /* 0x000000ffff2a7224 */ /* 0x000fe400078e00ff */
[----:B------:R-:W-:Y:S01]  /*0270*/  VIADD R5, R3, UR5 ;  /* 0x0000000503057c36 */ /* 0x000fe20008000000 */
[----:B------:R-:W-:-:S05]  /*0280*/  IADD3 R40, P2, R0, R3, RZ ;  /* 0x0000000300287210 */ /* 0x000fca0007f5e0ff */
[----:B------:R-:W-:Y:S01]  /*0290*/  IMAD.SHL.U32 R34, R40, 0x4, RZ ;  /* 0x0000000428227824 */ /* 0x000fe200078e00ff */
[-C--:B0-----:R-:W-:Y:S02]  /*02a0*/  ISETP.GE.AND P0, PT, R3, R30.reuse, PT ;  /* 0x0000001e0300720c */ /* 0x081fe40003f06270 */
[----:B------:R-:W-:Y:S02]  /*02b0*/  ISETP.GE.AND P1, PT, R5, R30, PT ;  /* 0x0000001e0500720c */ /* 0x000fe40003f26270 */
[CC--:B------:R-:W-:Y:S02]  /*02c0*/  ISETP.LT.AND P0, PT, R3.reuse, R24.reuse, !P0 ;  /* 0x000000180300720c */ /* 0x0c0fe40004701270 */
[----:B------:R-:W-:Y:S02]  /*02d0*/  LEA.HI.X.SX32 R3, R3, R29, 0x1, P2 ;  /* 0x0000001d03037211 */ /* 0x000fe400010f0eff */
[----:B------:R-:W-:Y:S02]  /*02e0*/  IADD3 R44, P2, R0, R5, RZ ;  /* 0x00000005002c7210 */ /* 0x000fe40007f5e0ff */
[----:B------:R-:W-:Y:S01]  /*02f0*/  SHF.L.U64.HI R40, R40, 0x2, R3 ;  /* 0x0000000228287819 */ /* 0x000fe20000010203 */
[C---:B------:R-:W-:Y:S01]  /*0300*/  VIADD R11, R5.reuse, UR5 ;  /* 0x00000005050b7c36 */ /* 0x040fe20008000000 */
[C---:B------:R-:W-:Y:S01]  /*0310*/  ISETP.LT.AND P1, PT, R5.reuse, R24, !P1 ;  /* 0x000000180500720c */ /* 0x040fe20004f21270 */
[----:B------:R-:W-:Y:S01]  /*0320*/  IMAD.SHL.U32 R39, R44, 0x4, RZ ;  /* 0x000000042c277824 */ /* 0x000fe200078e00ff */
[----:B------:R-:W-:-:S03]  /*0330*/  LEA.HI.X.SX32 R3, R5, R29, 0x1, P2 ;  /* 0x0000001d05037211 */ /* 0x000fc600010f0eff */
[----:B------:R-:W-:Y:S02]  /*0340*/  @P0 IADD3 R2, P2, R34, UR8, RZ ;  /* 0x0000000822020c10 */ /* 0x000fe4000ff5e0ff */
[----:B------:R-:W-:Y:S02]  /*0350*/  SHF.L.U64.HI R44, R44, 0x2, R3 ;  /* 0x000000022c2c7819 */ /* 0x000fe40000010203 */
[----:B------:R-:W-:Y:S02]  /*0360*/  @P0 IADD3.X R3, R40, UR9, RZ, P2, !PT ;  /* 0x0000000928030c10 */ /* 0x000fe400097fe4ff */
[C---:B------:R-:W-:Y:S02]  /*0370*/  ISETP.GE.AND P2, PT, R11.reuse, R30, PT ;  /* 0x0000001e0b00720c */ /* 0x040fe40003f46270 */
[----:B------:R-:W-:Y:S01]  /*0380*/  IADD3 R43, P5, R0, R11, RZ ;  /* 0x0000000b002b7210 */ /* 0x000fe20007fbe0ff */
[C---:B------:R-:W-:Y:S01]  /*0390*/  VIADD R9, R11.reuse, UR5 ;  /* 0x000000050b097c36 */ /* 0x040fe20008000000 */
[----:B------:R-:W-:Y:S01]  /*03a0*/  ISETP.LT.AND P2, PT, R11, R24, !P2 ;  /* 0x000000180b00720c */ /* 0x000fe20005741270 */
[----:B------:R-:W-:Y:S01]  /*03b0*/  IMAD.MOV.U32 R38, RZ, RZ, RZ ;  /* 0x000000ffff267224 */ /* 0x000fe200078e00ff */
[----:B------:R-:W-:Y:S01]  /*03c0*/  @P1 IADD3 R6, P3, R39, UR8, RZ ;  /* 0x0000000827061c10 */ /* 0x000fe2000ff7e0ff */
[----:B------:R0:W2:Y:S01]  /*03d0*/  @P0 LDG.E R42, desc[UR16][R2.64] ;  /* 0x00000010022a0981 */ /* 0x0000a2000c1e1900 */
[----:B------:R-:W-:-:S02]  /*03e0*/  LEA.HI.X.SX32 R8, R11, R29, 0x1, P5 ;  /* 0x0000001d0b087211 */ /* 0x000fc400028f0eff */
[----:B------:R-:W-:Y:S02]  /*03f0*/  @P1 IADD3.X R7, R44, UR9, RZ, P3, !PT ;  /* 0x000000092c071c10 */ /* 0x000fe40009ffe4ff */
[C---:B------:R-:W-:Y:S01]  /*0400*/  SHF.L.U64.HI R35, R43.reuse, 0x2, R8 ;  /* 0x000000022b237819 */ /* 0x040fe20000010208 */
[----:B------:R-:W-:Y:S01]  /*0410*/  IMAD.SHL.U32 R43, R43, 0x4, RZ ;  /* 0x000000042b2b7824 */ /* 0x000fe200078e00ff */
[----:B------:R-:W-:Y:S01]  /*0420*/  IADD3 R32, P4, R0, R9, RZ ;  /* 0x0000000900207210 */ /* 0x000fe20007f9e0ff */
[----:B------:R1:W3:Y:S01]  /*0430*/  @P1 LDG.E R36, desc[UR16][R6.64] ;  /* 0x0000001006241981 */ /* 0x0002e2000c1e1900 */
[C---:B------:R-:W-:Y:S02]  /*0440*/  ISETP.GE.AND P3, PT, R9.reuse, R30, PT ;  /* 0x0000001e0900720c */ /* 0x040fe40003f66270 */
[----:B------:R-:W-:Y:S02]  /*0450*/  IADD3 R4, P6, R34, UR14, RZ ;  /* 0x0000000e22047c10 */ /* 0x000fe4000ffde0ff */
[----:B------:R-:W-:-:S02]  /*0460*/  ISETP.LT.AND P3, PT, R9, R24, !P3 ;  /* 0x000000180900720c */ /* 0x000fc40005f61270 */
[----:B------:R-:W-:Y:S02]  /*0470*/  LEA.HI.X.SX32 R31, R9, R29, 0x1, P4 ;  /* 0x0000001d091f7211 */ /* 0x000fe400020f0eff */
[----:B------:R-:W-:Y:S02]  /*0480*/  IADD3.X R5, R40, UR15, RZ, P6, !PT ;  /* 0x0000000f28057c10 */ /* 0x000fe4000b7fe4ff */
[----:B------:R-:W-:Y:S02]  /*0490*/  @P2 IADD3 R10, P4, R43, UR8, RZ ;  /* 0x000000082b0a2c10 */ /* 0x000fe4000ff9e0ff */
[----:B0-----:R-:W-:Y:S01]  /*04a0*/  IADD3 R2, P5, R39, UR14, RZ ;  /* 0x0000000e27027c10 */ /* 0x001fe2000ffbe0ff */
[----:B------:R-:W4:Y:S01]  /*04b0*/  @P0 LDG.E R38, desc[UR16][R4.64] ;  /* 0x0000001004260981 */ /* 0x000f22000c1e1900 */
[----:B------:R-:W-:Y:S01]  /*04c0*/  @P2 IADD3.X R11, R35, UR9, RZ, P4, !PT ;  /* 0x00000009230b2c10 */ /* 0x000fe2000a7fe4ff */
[----:B------:R-:W-:Y:S01]  /*04d0*/  IMAD.MOV.U32 R33, RZ, RZ, RZ ;  /* 0x000000ffff217224 */ /* 0x000fe200078e00ff */
[----:B-1----:R-:W-:-:S02]  /*04e0*/  IADD3 R6, P4, R43, UR14, RZ ;  /* 0x0000000e2b067c10 */ /* 0x002fc4000ff9e0ff */
[C---:B------:R-:W-:Y:S01]  /*04f0*/  SHF.L.U64.HI R31, R32.reuse, 0x2, R31 ;  /* 0x00000002201f7819 */ /* 0x040fe2000001021f */
[----:B------:R-:W-:Y:S01]  /*0500*/  IMAD.SHL.U32 R32, R32, 0x4, RZ ;  /* 0x0000000420207824 */ /* 0x000fe200078e00ff */
[----:B------:R-:W-:Y:S02]  /*0510*/  IADD3.X R3, R44, UR15, RZ, P5, !PT ;  /* 0x0000000f2c037c10 */ /* 0x000fe4000affe4ff */
[----:B------:R-:W-:Y:S02]  /*0520*/  CS2R R46, SRZ ;  /* 0x00000000002e7805 */ /* 0x000fe4000001ff00 */
[----:B------:R-:W-:Y:S01]  /*0530*/  IADD3.X R7, R35, UR15, RZ, P4, !PT ;  /* 0x0000000f23077c10 */ /* 0x000fe2000a7fe4ff */
[----:B------:R0:W4:Y:S01]  /*0540*/  @P2 LDG.E R37, desc[UR16][R10.64] ;  /* 0x000000100a252981 */ /* 0x000122000c1e1900 */
[----:B------:R-:W-:-:S03]  /*0550*/  @P3 IADD3 R14, P4, R32, UR14, RZ ;  /* 0x0000000e200e3c10 */ /* 0x000fc6000ff9e0ff */
[----:B------:R-:W4:Y:S01]  /*0560*/  @P1 LDG.E R33, desc[UR16][R2.64] ;  /* 0x0000001002211981 */ /* 0x000f22000c1e1900 */
[----:B------:R-:W-:Y:S01]  /*0570*/  @P3 IADD3 R12, P5, R32, UR8, RZ ;  /* 0x00000008200c3c10 */ /* 0x000fe2000ffbe0ff */
[----:B------:R-:W-:Y:S02]  /*0580*/  IMAD.MOV.U32 R45, RZ, RZ, RZ ;  /* 0x000000ffff2d7224 */ /* 0x000fe400078e00ff */
[----:B------:R-:W4:Y:S01]  /*0590*/  @P2 LDG.E R46, desc[UR16][R6.64] ;  /* 0x00000010062e2981 */ /* 0x000f22000c1e1900 */
[C---:B------:R-:W-:Y:S01]  /*05a0*/  @P3 IADD3.X R15, R31.reuse, UR15, RZ, P4, !PT ;  /* 0x0000000f1f0f3c10 */ /* 0x040fe2000a7fe4ff */
[----:B------:R-:W-:Y:S01]  /*05b0*/  IMAD.MOV.U32 R41, RZ, RZ, RZ ;  /* 0x000000ffff297224 */ /* 0x000fe200078e00ff */
[----:B------:R-:W-:-:S03]  /*05c0*/  @P3 IADD3.X R13, R31, UR9, RZ, P5, !PT ;  /* 0x000000091f0d3c10 */ /* 0x000fc6000affe4ff */
[----:B------:R-:W4:Y:S04]  /*05d0*/  @P3 LDG.E R45, desc[UR16][R14.64] ;  /* 0x000000100e2d3981 */ /* 0x000f28000c1e1900 */
[----:B------:R1:W4:Y:S01]  /*05e0*/  @P3 LDG.E R41, desc[UR16][R12.64] ;  /* 0x000000100c293981 */ /* 0x000322000c1e1900 */
[----:B------:R-:W-:Y:S02]  /*05f0*/  IADD3 R8, P4, R34, UR12, RZ ;  /* 0x0000000c22087c10 */ /* 0x000fe4000ff9e0ff */
[----:B------:R-:W-:Y:S02]  /*0600*/  CS2R R50, SRZ ;  /* 0x0000000000327805 */ /* 0x000fe4000001ff00 */
[----:B------:R-:W-:Y:S02]  /*0610*/  IADD3.X R9, R40, UR13, RZ, P4, !PT ;  /* 0x0000000d28097c10 */ /* 0x000fe4000a7fe4ff */
[----:B0-----:R-:W-:-:S02]  /*0620*/  IADD3 R10, P4, R39, UR12, RZ ;  /* 0x0000000c270a7c10 */ /* 0x001fc4000ff9e0ff */
[----:B------:R-:W-:Y:S01]  /*0630*/  CS2R R48, SRZ ;  /* 0x0000000000307805 */ /* 0x000fe2000001ff00 */
[----:B------:R-:W4:Y:S01]  /*0640*/  @P0 LDG.E R51, desc[UR16][R8.64] ;  /* 0x0000001008330981 */ /* 0x000f22000c1e1900 */
[----:B------:R-:W-:Y:S02]  /*0650*/  IADD3.X R11, R44, UR13, RZ, P4, !PT ;  /* 0x0000000d2c0b7c10 */ /* 0x000fe4000a7fe4ff */
[----:B-1----:R-:W-:Y:S02]  /*0660*/  IADD3 R12, P5, R43, UR12, RZ ;  /* 0x0000000c2b0c7c10 */ /* 0x002fe4000ffbe0ff */
[----:B------:R-:W-:Y:S01]  /*0670*/  @P3 IADD3 R16, P6, R32, UR12, RZ ;  /* 0x0000000c20103c10 */ /* 0x000fe2000ffde0ff */
[----:B------:R-:W4:Y:S01]  /*0680*/  @P1 LDG.E R48, desc[UR16][R10.64] ;  /* 0x000000100a301981 */ /* 0x000f22000c1e1900 */
[----:B------:R-:W-:Y:S02]  /*0690*/  IADD3.X R13, R35, UR13, RZ, P5, !PT ;  /* 0x0000000d230d7c10 */ /* 0x000fe4000affe4ff */
[----:B------:R-:W-:-:S02]  /*06a0*/  @P0 IADD3 R18, P4, R34, UR10, RZ ;  /* 0x0000000a22120c10 */ /* 0x000fc4000ff9e0ff */
[----:B------:R-:W-:Y:S01]  /*06b0*/  @P3 IADD3.X R17, R31, UR13, RZ, P6, !PT ;  /* 0x0000000d1f113c10 */ /* 0x000fe2000b7fe4ff */
[----:B------:R-:W4:Y:S01]  /*06c0*/  @P2 LDG.E R47, desc[UR16][R12.64] ;  /* 0x000000100c2f2981 */ /* 0x000f22000c1e1900 */
[----:B------:R-:W-:Y:S02]  /*06d0*/  @P0 IADD3.X R19, R40, UR11, RZ, P4, !PT ;  /* 0x0000000b28130c10 */ /* 0x000fe4000a7fe4ff */
[----:B------:R-:W-:Y:S01]  /*06e0*/  @P1 IADD3 R14, P4, R39, UR10, RZ ;  /* 0x0000000a270e1c10 */ /* 0x000fe2000ff9e0ff */
[----:B------:R0:W4:Y:S03]  /*06f0*/  @P3 LDG.E R49, desc[UR16][R16.64] ;  /* 0x0000001010313981 */ /* 0x000126000c1e1900 */
[----:B------:R-:W-:Y:S01]  /*0700*/  @P1 IADD3.X R15, R44, UR11, RZ, P4, !PT ;  /* 0x0000000b2c0f1c10 */ /* 0x000fe2000a7fe4ff */
[----:B------:R1:W4:Y:S01]  /*0710*/  @P0 LDG.E R50, desc[UR16][R18.64] ;  /* 0x0000001012320981 */ /* 0x000322000c1e1900 */
[----:B------:R-:W-:-:S02]  /*0720*/  @P2 IADD3 R20, P4, R43, UR10, RZ ;  /* 0x0000000a2b142c10 */ /* 0x000fc4000ff9e0ff */
[----:B------:R-:W-:Y:S02]  /*0730*/  CS2R R52, SRZ ;  /* 0x0000000000347805 */ /* 0x000fe4000001ff00 */
[----:B------:R-:W-:-:S04]  /*0740*/  @P2 IADD3.X R21, R35, UR11, RZ, P4, !PT ;  /* 0x0000000b23152c10 */ /* 0x000fc8000a7fe4ff */
[----:B------:R-:W4:Y:S04]  /*0750*/  @P1 LDG.E R53, desc[UR16][R14.64] ;  /* 0x000000100e351981 */ /* 0x000f28000c1e1900 */
[----:B------:R3:W4:Y:S01]  /*0760*/  @P2 LDG.E R52, desc[UR16][R20.64] ;  /* 0x0000001014342981 */ /* 0x000722000c1e1900 */
[----:B------:R-:W-:Y:S01]  /*0770*/  @P3 IADD3 R22, P4, R32, UR10, RZ ;  /* 0x0000000a20163c10 */ /* 0x000fe2000ff9e0ff */
[----:B0-----:R-:W-:-:S03]  /*0780*/  IMAD.MOV.U32 R16, RZ, RZ, RZ ;  /* 0x000000ffff107224 */ /* 0x001fc600078e00ff */
[----:B------:R-:W-:-:S05]  /*0790*/  @P3 IADD3.X R23, R31, UR11, RZ, P4, !PT ;  /* 0x0000000b1f173c10 */ /* 0x000fca000a7fe4ff */
[----:B------:R0:W4:Y:S01]  /*07a0*/  @P3 LDG.E R16, desc[UR16][R22.64] ;  /* 0x0000001016103981 */ /* 0x000122000c1e1900 */
[----:B-1----:R-:W2:Y:S08]  /*07b0*/  MUFU.RCP R19, UR21 ;  /* 0x0000001500137d08 */ /* 0x002eb00008001000 */
[----:B------:R-:W1:Y:S01]  /*07c0*/  MUFU.RCP R18, UR19 ;  /* 0x0000001300127d08 */ /* 0x000e620008001000 */
[----:B------:R-:W-:Y:S01]  /*07d0*/  BSSY B0, `(.L_x_28) ;  /* 0x000004f000007945 */ /* 0x000fe20003800000 */
[----:B--2---:R-:W-:-:S04]  /*07e0*/  FMUL.FTZ R42, R19, R42 ;  /* 0x0000002a132a7220 */ /* 0x004fc80000410000 */
[----:B------:R-:W-:Y:S01]  /*07f0*/  FMUL.FTZ R17, R28, R42 ;  /* 0x0000002a1c117220 */ /* 0x000fe20000410000 */
[----:B---3--:R-:W-:-:S04]  /*0800*/  FMUL.FTZ R36, R19, R36 ;  /* 0x0000002413247220 */ /* 0x008fc80000410000 */
[----:B------:R-:W-:Y:S01]  /*0810*/  FMUL.FTZ R21, R28, R36 ;  /* 0x000000241c157220 */ /* 0x000fe20000410000 */
[----:B----4-:R-:W-:-:S04]  /*0820*/  FMUL.FTZ R15, R38, UR23 ;  /* 0x00000017260f7c20 */ /* 0x010fc80008410000 */
[----:B------:R-:W-:Y:S01]  /*0830*/  FFMA.FTZ R17, R42, R17, R15 ;  /* 0x000000112a117223 */ /* 0x000fe2000001000f */
[----:B------:R-:W-:-:S03]  /*0840*/  FMUL.FTZ R37, R19, R37 ;  /* 0x0000002513257220 */ /* 0x000fc60000410000 */
[----:B-1----:R-:W-:Y:S01]  /*0850*/  FMUL.FTZ R14, R17, R18 ;  /* 0x00000012110e7220 */ /* 0x002fe20000410000 */
[----:B------:R-:W-:Y:S01]  /*0860*/  FMUL.FTZ R33, R33, UR23 ;  /* 0x0000001721217c20 */ /* 0x000fe20008410000 */
[----:B------:R-:W-:Y:S01]  /*0870*/  FMUL.FTZ R20, R28, R37 ;  /* 0x000000251c147220 */ /* 0x000fe20000410000 */
[----:B------:R-:W-:Y:S02]  /*0880*/  FMUL.FTZ R46, R46, UR23 ;  /* 0x000000172e2e7c20 */ /* 0x000fe40008410000 */
[----:B------:R-:W-:Y:S01]  /*0890*/  FFMA.FTZ R21, R36, R21, R33 ;  /* 0x0000001524157223 */ /* 0x000fe20000010021 */
[----:B------:R-:W1:Y:S01]  /*08a0*/  MUFU.SQRT R14, R14 ;  /* 0x0000000e000e7308 */ /* 0x000e620000002000 */
[----:B0-----:R-:W-:Y:S02]  /*08b0*/  FFMA.FTZ R23, R37, R20, R46 ;  /* 0x0000001425177223 */ /* 0x001fe4000001002e */
[-C--:B------:R-:W-:Y:S01]  /*08c0*/  FMUL.FTZ R15, R21, R18.reuse ;  /* 0x00000012150f7220 */ /* 0x080fe20000410000 */
[----:B------:R-:W-:Y:S01]  /*08d0*/  FMUL.FTZ R22, R45, UR23 ;  /* 0x000000172d167c20 */ /* 0x000fe20008410000 */
[----:B------:R-:W-:Y:S01]  /*08e0*/  FMUL.FTZ R45, R23, R18 ;  /* 0x00000012172d7220 */ /* 0x000fe20000410000 */
[----:B------:R-:W-:-:S03]  /*08f0*/  FMUL.FTZ R41, R19, R41 ;  /* 0x0000002913297220 */ /* 0x000fc60000410000 */
[----:B------:R-:W0:Y:S01]  /*0900*/  MUFU.SQRT R15, R15 ;  /* 0x0000000f000f7308 */ /* 0x000e220000002000 */
[----:B------:R-:W-:-:S07]  /*0910*/  FMUL.FTZ R20, R28, R41 ;  /* 0x000000291c147220 */ /* 0x000fce0000410000 */
[----:B------:R-:W2:Y:S01]  /*0920*/  MUFU.SQRT R19, R45 ;  /* 0x0000002d00137308 */ /* 0x000ea20000002000 */
[----:B------:R-:W-:Y:S01]  /*0930*/  FFMA.FTZ R20, R41, R20, R22 ;  /* 0x0000001429147223 */ /* 0x000fe20000010016 */
[----:B-1----:R-:W-:-:S03]  /*0940*/  FADD.FTZ R33, R14, UR20 ;  /* 0x000000140e217e21 */ /* 0x002fc60008010000 */
[----:B------:R-:W-:-:S03]  /*0950*/  FMUL.FTZ R22, R20, R18 ;  /* 0x0000001214167220 */ /* 0x000fc60000410000 */
[----:B------:R-:W1:Y:S01]  /*0960*/  MUFU.RCP R18, UR18 ;  /* 0x0000001200127d08 */ /* 0x000e620008001000 */
[----:B0-----:R-:W-:Y:S01]  /*0970*/  FADD.FTZ R15, R15, UR20 ;  /* 0x000000140f0f7e21 */ /* 0x001fe20008010000 */
[----:B------:R-:W-:-:S06]  /*0980*/  FMUL.FTZ R38, R51, UR22 ;  /* 0x0000001633267c20 */ /* 0x000fcc0008410000 */
[----:B------:R0:W3:Y:S01]  /*0990*/  MUFU.RCP R14, R33 ;  /* 0x00000021000e7308 */ /* 0x0000e20000001000 */
[----:B--2---:R-:W-:Y:S01]  /*09a0*/  FADD.FTZ R19, R19, UR20 ;  /* 0x0000001413137e21 */ /* 0x004fe20008010000 */
[----:B------:R-:W-:-:S06]  /*09b0*/  FMUL.FTZ R48, R48, UR22 ;  /* 0x0000001630307c20 */ /* 0x000fcc0008410000 */
[----:B------:R-:W2:Y:S01]  /*09c0*/  MUFU.RCP R15, R15 ;  /* 0x0000000f000f7308 */ /* 0x000ea20000001000 */
[C---:B0-----:R-:W-:Y:S01]  /*09d0*/  FFMA.FTZ R33, R27.reuse, R42, R38 ;  /* 0x0000002a1b217223 */ /* 0x041fe20000010026 */
[----:B------:R-:W-:Y:S01]  /*09e0*/  FFMA.FTZ R45, R27, R36, R48 ;  /* 0x000000241b2d7223 */ /* 0x000fe20000010030 */
[----:B------:R-:W-:-:S05]  /*09f0*/  FMUL.FTZ R36, R47, UR22 ;  /* 0x000000162f247c20 */ /* 0x000fca0008410000 */
[----:B------:R-:W0:Y:S01]  /*0a00*/  MUFU.RCP R19, R19 ;  /* 0x0000001300137308 */ /* 0x000e220000001000 */
[----:B-1----:R-:W-:Y:S01]  /*0a10*/  FMUL.FTZ R51, R33, R18 ;  /* 0x0000001221337220 */ /* 0x002fe20000410000 */
[----:B------:R-:W-:Y:S01]  /*0a20*/  FMUL.FTZ R38, R49, UR22 ;  /* 0x0000001631267c20 */ /* 0x000fe20008410000 */
[----:B------:R-:W-:Y:S02]  /*0a30*/  FFMA.FTZ R37, R27, R37, R36 ;  /* 0x000000251b257223 */ /* 0x000fe40000010024 */
[----:B---3--:R-:W-:Y:S01]  /*0a40*/  FMUL.FTZ R14, R51, R14 ;  /* 0x0000000e330e7220 */ /* 0x008fe20000410000 */
[----:B------:R-:W-:Y:S01]  /*0a50*/  FFMA.FTZ R41, R27, R41, R38 ;  /* 0x000000291b297223 */ /* 0x000fe20000010026 */
[----:B------:R-:W-:Y:S01]  /*0a60*/  FMUL.FTZ R36, R45, R18 ;  /* 0x000000122d247220 */ /* 0x000fe20000410000 */
[----:B------:R-:W1:Y:S01]  /*0a70*/  MUFU.SQRT R22, R22 ;  /* 0x0000001600167308 */ /* 0x000e620000002000 */
[----:B-----5:R-:W-:Y:S01]  /*0a80*/  FFMA.FTZ R47, R25, R50, R14 ;  /* 0x00000032192f7223 */ /* 0x020fe2000001000e */
[-C--:B------:R-:W-:Y:S01]  /*0a90*/  FMUL.FTZ R38, R37, R18.reuse ;  /* 0x0000001225267220 */ /* 0x080fe20000410000 */
[----:B------:R-:W-:Y:S01]  /*0aa0*/  @P0 IADD3 R14, P4, R34, UR6, RZ ;  /* 0x00000006220e0c10 */ /* 0x000fe2000ff9e0ff */
[----:B--2---:R-:W-:Y:S01]  /*0ab0*/  FMUL.FTZ R36, R36, R15 ;  /* 0x0000000f24247220 */ /* 0x004fe20000410000 */
[----:B------:R-:W-:-:S02]  /*0ac0*/  FMUL.FTZ R49, R41, R18 ;  /* 0x0000001229317220 */ /* 0x000fc40000410000 */
[----:B------:R-:W-:Y:S01]  /*0ad0*/  @P0 IADD3.X R15, R40, UR7, RZ, P4, !PT ;  /* 0x00000007280f0c10 */ /* 0x000fe2000a7fe4ff */
[----:B0-----:R-:W-:Y:S01]  /*0ae0*/  FMUL.FTZ R19, R38, R19 ;  /* 0x0000001326137220 */ /* 0x001fe20000410000 */
[----:B------:R-:W-:-:S03]  /*0af0*/  @P1 IADD3 R18, P4, R39, UR6, RZ ;  /* 0x0000000627121c10 */ /* 0x000fc6000ff9e0ff */
[C---:B------:R-:W-:Y:S01]  /*0b00*/  FFMA.FTZ R39, R25.reuse, R52, R19 ;  /* 0x0000003419277223 */ /* 0x040fe20000010013 */
[----:B------:R-:W-:Y:S01]  /*0b10*/  @P1 IADD3.X R19, R44, UR7, RZ, P4, !PT ;  /* 0x000000072c131c10 */ /* 0x000fe2000a7fe4ff */
[----:B------:R-:W-:Y:S01]  /*0b20*/  FFMA.FTZ R53, R25, R53, R36 ;  /* 0x0000003519357223 */ /* 0x000fe20000010024 */
[----:B------:R-:W-:Y:S01]  /*0b30*/  @P2 IADD3 R34, P4, R43, UR6, RZ ;  /* 0x000000062b222c10 */ /* 0x000fe2000ff9e0ff */
[----:B------:R0:W-:Y:S01]  /*0b40*/  @P0 STG.E desc[UR16][R14.64], R47 ;  /* 0x0000002f0e000986 */ /* 0x0001e2000c101910 */
[----:B-1----:R-:W-:Y:S02]  /*0b50*/  FADD.FTZ R42, R22, UR20 ;  /* 0x00000014162a7e21 */ /* 0x002fe40008010000 */
[----:B------:R-:W-:Y:S01]  /*0b60*/  @P2 IADD3.X R35, R35, UR7, RZ, P4, !PT ;  /* 0x0000000723232c10 */ /* 0x000fe2000a7fe4ff */
[----:B------:R0:W-:Y:S04]  /*0b70*/  @P0 STG.E desc[UR16][R8.64], R33 ;  /* 0x0000002108000986 */ /* 0x0001e8000c101910 */
[----:B------:R0:W-:Y:S04]  /*0b80*/  @P0 STG.E desc[UR16][R4.64], R17 ;  /* 0x0000001104000986 */ /* 0x0001e8000c101910 */
[----:B------:R0:W-:Y:S01]  /*0b90*/  @P1 STG.E desc[UR16][R18.64], R53 ;  /* 0x0000003512001986 */ /* 0x0001e2000c101910 */
[----:B------:R-:W1:Y:S03]  /*0ba0*/  MUFU.RCP R22, R42 ;  /* 0x0000002a00167308 */ /* 0x000e660000001000 */
[----:B------:R0:W-:Y:S04]  /*0bb0*/  @P1 STG.E desc[UR16][R10.64], R45 ;  /* 0x0000002d0a001986 */ /* 0x0001e8000c101910 */
[----:B------:R0:W-:Y:S04]  /*0bc0*/  @P1 STG.E desc[UR16][R2.64], R21 ;  /* 0x0000001502001986 */ /* 0x0001e8000c101910 */
[----:B------:R0:W-:Y:S04]  /*0bd0*/  @P2 STG.E desc[UR16][R34.64], R39 ;  /* 0x0000002722002986 */ /* 0x0001e8000c101910 */
[----:B------:R0:W-:Y:S04]  /*0be0*/  @P2 STG.E desc[UR16][R12.64], R37 ;  /* 0x000000250c002986 */ /* 0x0001e8000c101910 */
[----:B------:R0:W-:Y:S01]  /*0bf0*/  @P2 STG.E desc[UR16][R6.64], R23 ;  /* 0x0000001706002986 */ /* 0x0001e2000c101910 */
[----:B-1----:R-:W-:-:S04]  /*0c00*/  FMUL.FTZ R22, R49, R22 ;  /* 0x0000001631167220 */ /* 0x002fc80000410000 */
[----:B------:R-:W-:Y:S01]  /*0c10*/  FFMA.FTZ R43, R25, R16, R22 ;  /* 0x00000010192b7223 */ /* 0x000fe20000010016 */
[----:B------:R-:W-:Y:S06]  /*0c20*/  @!P3 BRA `(.L_x_29) ;  /* 0x000000000024b947 */ /* 0x000fec0003800000 */
[C---:B0-----:R-:W-:Y:S02]  /*0c30*/  IADD3 R2, P0, R32.reuse, UR6, RZ ;  /* 0x0000000620027c10 */ /* 0x041fe4000ff1e0ff */
[C---:B------:R-:W-:Y:S02]  /*0c40*/  IADD3 R4, P2, R32.reuse, UR12, RZ ;  /* 0x0000000c20047c10 */ /* 0x040fe4000ff5e0ff */
[----:B------:R-:W-:Y:S02]  /*0c50*/  IADD3 R32, P1, R32, UR14, RZ ;  /* 0x0000000e20207c10 */ /* 0x000fe4000ff3e0ff */
[C---:B------:R-:W-:Y:S02]  /*0c60*/  IADD3.X R3, R31.reuse, UR7, RZ, P0, !PT ;  /* 0x000000071f037c10 */ /* 0x040fe400087fe4ff */
[C---:B------:R-:W-:Y:S02]  /*0c70*/  IADD3.X R5, R31.reuse, UR13, RZ, P2, !PT ;  /* 0x0000000d1f057c10 */ /* 0x040fe400097fe4ff */
[----:B------:R-:W-:Y:S01]  /*0c80*/  IADD3.X R33, R31, UR15, RZ, P1, !PT ;  /* 0x0000000f1f217c10 */ /* 0x000fe20008ffe4ff */
[----:B------:R1:W-:Y:S04]  /*0c90*/  STG.E desc[UR16][R2.64], R43 ;  /* 0x0000002b02007986 */ /* 0x0003e8000c101910 */
[----:B------:R1:W-:Y:S04]  /*0ca0*/  STG.E desc[UR16][R4.64], R41 ;  /* 0x0000002904007986 */ /* 0x0003e8000c101910 */
[----:B------:R1:W-:Y:S02]  /*0cb0*/  STG.E desc[UR16][R32.64], R20 ;  /* 0x0000001420007986 */ /* 0x0003e4000c101910 */
.L_x_29:
[----:B------:R-:W-:Y:S05]  /*0cc0*/  BSYNC B0 ;  /* 0x0000000000007941 */ /* 0x000fea0003800000 */
.L_x_28:
[----:B------:R-:W-:-:S06]  /*0cd0*/  ULEA UR4, UR5, UR4, 0x2 ;  /* 0x0000000405047291 */ /* 0x000fcc000f8e103f */
[----:B------:R-:W-:Y:S02]  /*0ce0*/  ISETP.LE.AND P0, PT, R30, UR4, PT ;  /* 0x000000041e007c0c */ /* 0x000fe4000bf03270 */
[----:B------:R-:W-:-:S13]  /*0cf0*/  ISETP.GT.AND P1, PT, R24, UR4, PT ;  /* 0x0000000418007c0c */ /* 0x000fda000bf24270 */
[----:B------:R-:W-:Y:S05]  /*0d00*/  @!P0 BRA P1, `(.L_x_30) ;  /* 0xfffffff400488947 */ /* 0x000fea000083ffff */
[----:B------:R-:W-:Y:S05]  /*0d10*/  EXIT ;  /* 0x000000000000794d */ /* 0x000fea0003800000 */
.L_x_31:
        /* <DEDUP_REMOVED lines=14> */
.L_x_39:


//--------------------- .nv.shared.reserved.0     --------------------------
	.section	.nv.shared.reserved.0,"aw",@nobits
	.weak		__nv_reservedSMEM_offset_0_alias
	.size		__nv_reservedSMEM_offset_0_alias, 0, 0
	.other		__nv_reservedSMEM_offset_0_alias,@"STO_CUDA_RESERVED_SHARED STV_DEFAULT"
__nv_reservedSMEM_offset_0_alias:
	.zero		0


//--------------------- .nv.global                --------------------------
	.section	.nv.global,"aw",@nobits
.nv.global:
	.type		_ZN59_INTERNAL_a5eadf6a_28_multi_tensor_lamb_stage_1_cu_27039d214cuda3std3__48in_placeE,@object
	.size		_ZN59_INTERNAL_a5eadf6a_28_multi_tensor_lamb_stage_1_cu_27039d214cuda3std3__48in_placeE,(_ZN59_INTERNAL_a5eadf6a_28_multi_tensor_lamb_stage_1_cu_27039d214cuda3std6ranges3__45__cpo8distanceE - _ZN59_INTERNAL_a5eadf6a_28_multi_tensor_lamb_stage_1_cu_27039d214cuda3std3__48in_placeE)
_ZN59_INTERNAL_a5eadf6a_28_multi_tensor_lamb_stage_1_cu_27039d214cuda3std3__48in_placeE:
	.zero		1
	.type		_ZN59_INTERNAL_a5eadf6a_28_multi_tensor_lamb_stage_1_cu_27039d214cuda3std6ranges3__45__cpo8distanceE,@object
	.size		_ZN59_INTERNAL_a5eadf6a_28_multi_tensor_lamb_stage_1_cu_27039d214cuda3std6ranges3__45__cpo8distanceE,(_ZN59_INTERNAL_a5eadf6a_28_multi_tensor_lamb_stage_1_cu_27039d214cuda3std3__45__cpo6cbeginE - _ZN59_INTERNAL_a5eadf6a_28_multi_tensor_lamb_stage_1_cu_27039d214cuda3std6ranges3__45__cpo8distanceE)
_ZN59_INTERNAL_a5eadf6a_28_multi_tensor_lamb_stage_1_cu_27039d214cuda3std6ranges3__45__cpo8distanceE:
	.zero		1
	.type		_ZN59_INTERNAL_a5eadf6a_28_multi_tensor_lamb_stage_1_cu_27039d214cuda3std3__45__cpo6cbeginE,@object
	.size		_ZN59_INTERNAL_a5eadf6a_28_multi_tensor_lamb_stage_1_cu_27039d214cuda3std3__45__cpo6cbeginE,(_ZN59_INTERNAL_a5eadf6a_28_multi_tensor_lamb_stage_1_cu_27039d214cuda3std6ranges3__45__cpo7advanceE - _ZN59_INTERNAL_a5eadf6a_28_multi_tensor_lamb_stage_1_cu_27039d214cuda3std3__45__cpo6cbeginE)
_ZN59_INTERNAL_a5eadf6a_28_multi_tensor_lamb_stage_1_cu_27039d214cuda3std3__45__cpo6cbeginE:
	.zero		1
	.type		_ZN59_INTERNAL_a5eadf6a_28_multi_tensor_lamb_stage_1_cu_27039d214cuda3std6ranges3__45__cpo7advanceE,@object
	.size		_ZN59_INTERNAL_a5eadf6a_28_multi_tensor_lamb_stage_1_cu_27039d214cuda3std6ranges3__45__cpo7advanceE,(_ZN59_INTERNAL_a5eadf6a_28_multi_tensor_lamb_stage_1_cu_27039d214cuda3std3__45__cpo7crbeginE - _ZN59_INTERNAL_a5eadf6a_28_multi_tensor_lamb_stage_1_cu_27039d214cuda3std6ranges3__45__cpo7advanceE)
_ZN59_INTERNAL_a5eadf6a_28_multi_tensor_lamb_stage_1_cu_27039d214cuda3std6ranges3__45__cpo7advanceE:
	.zero		1
	.type		_ZN59_INTERNAL_a5eadf6a_28_multi_tensor_lamb_stage_1_cu_27039d214cuda3std3__45__cpo7crbeginE,@object
	.size		_ZN59_INTERNAL_a5eadf6a_28_multi_tensor_lamb_stage_1_cu_27039d214cuda3std3__45__cpo7crbeginE,(_ZN59_INTERNAL_a5eadf6a_28_multi_tensor_lamb_stage_1_cu_27039d214cuda3std6ranges3__45__cpo4dataE - _ZN59_INTERNAL_a5eadf6a_28_multi_tensor_lamb_stage_1_cu_27039d214cuda3std3__45__cpo7crbeginE)
_ZN59_INTERNAL_a5eadf6a_28_multi_tensor_lamb_stage_1_cu_27039d214cuda3std3__45__cpo7crbeginE:
	.zero		1
	.type		_ZN59_INTERNAL_a5eadf6a_28_multi_tensor_lamb_stage_1_cu_27039d214cuda3std6ranges3__45__cpo4dataE,@object
	.size		_ZN59_INTERNAL_a5eadf6a_28_multi_tensor_lamb_stage_1_cu_27039d214cuda3std6ranges3__45__cpo4dataE,(_ZN59_INTERNAL_a5eadf6a_28_multi_tensor_lamb_stage_1_cu_27039d214cuda3std6ranges3__45__cpo5beginE - _ZN59_INTERNAL_a5eadf6a_28_multi_tensor_lamb_stage_1_cu_27039d214cuda3std6ranges3__45__cpo4dataE)
_ZN59_INTERNAL_a5eadf6a_28_multi_tensor_lamb_stage_1_cu_27039d214cuda3std6ranges3__45__cpo4dataE:
	.zero		1
	.type		_ZN59_INTERNAL_a5eadf6a_28_multi_tensor_lamb_stage_1_cu_27039d214cuda3std6ranges3__45__cpo5beginE,@object
	.size		_ZN59_INTERNAL_a5eadf6a_28_multi_tensor_lamb_stage_1_cu_27039d214cuda3std6ranges3__45__cpo5beginE,(_ZN59_INTERNAL_a5eadf6a_28_multi_tensor_lamb_stage_1_cu_27039d214cuda3std3__461_GLOBAL__N__a5eadf6a_28_multi_tensor_lamb_stage_1_cu_27039d216ignoreE - _ZN59_INTERNAL_a5eadf6a_28_multi_tensor_lamb_stage_1_cu_27039d214cuda3std6ranges3__45__cpo5beginE)
_ZN59_INTERNAL_a5eadf6a_28_multi_tensor_lamb_stage_1_cu_27039d214cuda3std6ranges3__45__cpo5beginE:
	.zero		1
	.type		_ZN59_INTERNAL_a5eadf6a_28_multi_tensor_lamb_stage_1_cu_27039d214cuda3std3__461_GLOBAL__N__a5eadf6a_28_multi_tensor_lamb_stage_1_cu_27039d216ignoreE,@object
	.size		_ZN59_INTERNAL_a5eadf6a_28_multi_tensor_lamb_stage_1_cu_27039d214cuda3std3__461_GLOBAL__N__a5eadf6a_28_multi_tensor_lamb_stage_1_cu_27039d216ignoreE,(_ZN59_INTERNAL_a5eadf6a_28_multi_tensor_lamb_stage_1_cu_27039d214cuda3std6ranges3__45__cpo4sizeE - _ZN59_INTERNAL_a5eadf6a_28_multi_tensor_lamb_stage_1_cu_27039d214cuda3std3__461_GLOBAL__N__a5eadf6a_28_multi_tensor_lamb_stage_1_cu_27039d216ignoreE)
_ZN59_INTERNAL_a5eadf6a_28_multi_tensor_lamb_stage_1_cu_27039d214cuda3std3__461_GLOBAL__N__a5eadf6a_28_multi_tensor_lamb_stage_1_cu_27039d216ignoreE:
	.zero		1
	.type		_ZN59_INTERNAL_a5eadf6a_28_multi_tensor_lamb_stage_1_cu_27039d214cuda3std6ranges3__45__cpo4sizeE,@object
	.size		_ZN59_INTERNAL_a5eadf6a_28_multi_tensor_lamb_stage_1_cu_27039d214cuda3std6ranges3__45__cpo4sizeE,(_ZN59_INTERNAL_a5eadf6a_28_multi_tensor_lamb_stage_1_cu_27039d214cuda3std3__45__cpo5beginE - _ZN59_INTERNAL_a5eadf6a_28_multi_tensor_lamb_stage_1_cu_27039d214cuda3std6ranges3__45__cpo4sizeE)
_ZN59_INTERNAL_a5eadf6a_28_multi_tensor_lamb_stage_1_cu_27039d214cuda3std6ranges3__45__cpo4sizeE:
	.zero		1
	.type		_ZN59_INTERNAL_a5eadf6a_28_multi_tensor_lamb_stage_1_cu_27039d214cuda3std3__45__cpo5beginE,@object
	.size		_ZN59_INTERNAL_a5eadf6a_28_multi_tensor_lamb_stage_1_cu_27039d214cuda3std3__45__cpo5beginE,(_ZN59_INTERNAL_a5eadf6a_28_multi_tensor_lamb_stage_1_cu_27039d214cuda3std6ranges3__45__cpo6cbeginE - _ZN59_INTERNAL_a5eadf6a_28_multi_tensor_lamb_stage_1_cu_27039d214cuda3std3__45__cpo5beginE)
_ZN59_INTERNAL_a5eadf6a_28_multi_tensor_lamb_stage_1_cu_27039d214cuda3std3__45__cpo5beginE:
	.zero		1
	.type		_ZN59_INTERNAL_a5eadf6a_28_multi_tensor_lamb_stage_1_cu_27039d214cuda3std6ranges3__45__cpo6cbeginE,@object
	.size		_ZN59_INTERNAL_a5eadf6a_28_multi_tensor_lamb_stage_1_cu_27039d214cuda3std6ranges3__45__cpo6cbeginE,(_ZN59_INTERNAL_a5eadf6a_28_multi_tensor_lamb_stage_1_cu_27039d214cuda3std3__45__cpo6rbeginE - _ZN59_INTERNAL_a5eadf6a_28_multi_tensor_lamb_stage_1_cu_27039d214cuda3std6ranges3__45__cpo6cbeginE)
_ZN59_INTERNAL_a5eadf6a_28_multi_tensor_lamb_stage_1_cu_27039d214cuda3std6ranges3__45__cpo6cbeginE:
	.zero		1
	.type		_ZN59_INTERNAL_a5eadf6a_28_multi_tensor_lamb_stage_1_cu_27039d214cuda3std3__45__cpo6rbeginE,@object
	.size		_ZN59_INTERNAL_a5eadf6a_28_multi_tensor_lamb_stage_1_cu_27039d214cuda3std3__45__cpo6rbeginE,(_ZN59_INTERNAL_a5eadf6a_28_multi_tensor_lamb_stage_1_cu_27039d214cuda3std6ranges3__45__cpo4nextE - _ZN59_INTERNAL_a5eadf6a_28_multi_tensor_lamb_stage_1_cu_27039d214cuda3std3__45__cpo6rbeginE)
_ZN59_INTERNAL_a5eadf6a_28_multi_tensor_lamb_stage_1_cu_27039d214cuda3std3__45__cpo6rbeginE:
	.zero		1
	.type		_ZN59_INTERNAL_a5eadf6a_28_multi_tensor_lamb_stage_1_cu_27039d214cuda3std6ranges3__45__cpo4nextE,@object
	.size		_ZN59_INTERNAL_a5eadf6a_28_multi_tensor_lamb_stage_1_cu_27039d214cuda3std6ranges3__45__cpo4nextE,(_ZN59_INTERNAL_a5eadf6a_28_multi_tensor_lamb_stage_1_cu_27039d214cuda3std6ranges3__45__cpo4swapE - _ZN59_INTERNAL_a5eadf6a_28_multi_tensor_lamb_stage_1_cu_27039d214cuda3std6ranges3__45__cpo4nextE)
_ZN59_INTERNAL_a5eadf6a_28_multi_tensor_lamb_stage_1_cu_27039d214cuda3std6ranges3__45__cpo4nextE:
	.zero		1
	.type		_ZN59_INTERNAL_a5eadf6a_28_multi_tensor_lamb_stage_1_cu_27039d214cuda3std6ranges3__45__cpo4swapE,@object
	.size		_ZN59_INTERNAL_a5eadf6a_28_multi_tensor_lamb_stage_1_cu_27039d214cuda3std6ranges3__45__cpo4swapE,(_ZN59_INTERNAL_a5eadf6a_28_multi_tensor_lamb_stage_1_cu_27039d214cuda3std3__420unreachable_sentinelE - _ZN59_INTERNAL_a5eadf6a_28_multi_tensor_lamb_stage_1_cu_27039d214cuda3std6ranges3__45__cpo4swapE)
_ZN59_INTERNAL_a5eadf6a_28_multi_tensor_lamb_stage_1_cu_27039d214cuda3std6ranges3__45__cpo4swapE:
	.zero		1
	.type		_ZN59_INTERNAL_a5eadf6a_28_multi_tensor_lamb_stage_1_cu_27039d214cuda3std3__420unreachable_sentinelE,@object
	.size		_ZN59_INTERNAL_a5eadf6a_28_multi_tensor_lamb_stage_1_cu_27039d214cuda3std3__420unreachable_sentinelE,(_ZN59_INTERNAL_a5eadf6a_28_multi_tensor_lamb_stage_1_cu_27039d216thrust23THRUST_300001_SM_900_NS6system6detail10sequential3seqE - _ZN59_INTERNAL_a5eadf6a_28_multi_tensor_lamb_stage_1_cu_27039d214cuda3std3__420unreachable_sentinelE)
_ZN59_INTERNAL_a5eadf6a_28_multi_tensor_lamb_stage_1_cu_27039d214cuda3std3__420unreachable_sentinelE:
	.zero		1
	.type		_ZN59_INTERNAL_a5eadf6a_28_multi_tensor_lamb_stage_1_cu_27039d216thrust23THRUST_300001_SM_900_NS6system6detail10sequential3seqE,@object
	.size		_ZN59_INTERNAL_a5eadf6a_28_multi_tensor_lamb_stage_1_cu_27039d216thrust23THRUST_300001_SM_900_NS6system6detail10sequential3seqE,(_ZN59_INTERNAL_a5eadf6a_28_multi_tensor_lamb_stage_1_cu_27039d214cuda3std3__45__cpo4cendE - _ZN59_INTERNAL_a5eadf6a_28_multi_tensor_lamb_stage_1_cu_27039d216thrust23THRUST_300001_SM_900_NS6system6detail10sequential3seqE)
_ZN59_INTERNAL_a5eadf6a_28_multi_tensor_lamb_stage_1_cu_27039d216thrust23THRUST_300001_SM_900_NS6system6detail10sequential3seqE:
	.zero		1
	.type		_ZN59_INTERNAL_a5eadf6a_28_multi_tensor_lamb_stage_1_cu_27039d214cuda3std3__45__cpo4cendE,@object
	.size		_ZN59_INTERNAL_a5eadf6a_28_multi_tensor_lamb_stage_1_cu_27039d214cuda3std3__45__cpo4cendE,(_ZN59_INTERNAL_a5eadf6a_28_multi_tensor_lamb_stage_1_cu_27039d214cuda3std6ranges3__45__cpo9iter_swapE - _ZN59_INTERNAL_a5eadf6a_28_multi_tensor_lamb_stage_1_cu_27039d214cuda3std3__45__cpo4cendE)
_ZN59_INTERNAL_a5eadf6a_28_multi_tensor_lamb_stage_1_cu_27039d214cuda3std3__45__cpo4cendE:
	.zero		1
	.type		_ZN59_INTERNAL_a5eadf6a_28_multi_tensor_lamb_stage_1_cu_27039d214cuda3std6ranges3__45__cpo9iter_swapE,@object
	.size		_ZN59_INTERNAL_a5eadf6a_28_multi_tensor_lamb_stage_1_cu_27039d214cuda3std6ranges3__45__cpo9iter_swapE,(_ZN59_INTERNAL_a5eadf6a_28_multi_tensor_lamb_stage_1_cu_27039d214cuda3std3__45__cpo5crendE - _ZN59_INTERNAL_a5eadf6a_28_multi_tensor_lamb_stage_1_cu_27039d214cuda3std6ranges3__45__cpo9iter_swapE)
_ZN59_INTERNAL_a5eadf6a_28_multi_tensor_lamb_stage_1_cu_27039d214cuda3std6ranges3__45__cpo9iter_swapE:
	.zero		1
	.type		_ZN59_INTERNAL_a5eadf6a_28_multi_tensor_lamb_stage_1_cu_27039d214cuda3std3__45__cpo5crendE,@object
	.size		_ZN59_INTERNAL_a5eadf6a_28_multi_tensor_lamb_stage_1_cu_27039d214cuda3std3__45__cpo5crendE,(_ZN59_INTERNAL_a5eadf6a_28_multi_tensor_lamb_stage_1_cu_27039d214cuda3std6ranges3__45__cpo5cdataE - _ZN59_INTERNAL_a5eadf6a_28_multi_tensor_lamb_stage_1_cu_27039d214cuda3std3__45__cpo5crendE)
_ZN59_INTERNAL_a5eadf6a_28_multi_tensor_lamb_stage_1_cu_27039d214cuda3std3__45__cpo5crendE:
	.zero		1
	.type		_ZN59_INTERNAL_a5eadf6a_28_multi_tensor_lamb_stage_1_cu_27039d214cuda3std6ranges3__45__cpo5cdataE,@object
	.size		_ZN59_INTERNAL_a5eadf6a_28_multi_tensor_lamb_stage_1_cu_27039d214cuda3std6ranges3__45__cpo5cdataE,(_ZN59_INTERNAL_a5eadf6a_28_multi_tensor_lamb_stage_1_cu_27039d214cuda3std6ranges3__45__cpo3endE - _ZN59_INTERNAL_a5eadf6a_28_multi_tensor_lamb_stage_1_cu_27039d214cuda3std6ranges3__45__cpo5cdataE)
_ZN59_INTERNAL_a5eadf6a_28_multi_tensor_lamb_stage_1_cu_27039d214cuda3std6ranges3__45__cpo5cdataE:
	.zero		1
	.type		_ZN59_INTERNAL_a5eadf6a_28_multi_tensor_lamb_stage_1_cu_27039d214cuda3std6ranges3__45__cpo3endE,@object
	.size		_ZN59_INTERNAL_a5eadf6a_28_multi_tensor_lamb_stage_1_cu_27039d214cuda3std6ranges3__45__cpo3endE,(_ZN59_INTERNAL_a5eadf6a_28_multi_tensor_lamb_stage_1_cu_27039d214cuda3std3__419piecewise_constructE - _ZN59_INTERNAL_a5eadf6a_28_multi_tensor_lamb_stage_1_cu_27039d214cuda3std6ranges3__45__cpo3endE)
_ZN59_INTERNAL_a5eadf6a_28_multi_tensor_lamb_stage_1_cu_27039d214cuda3std6ranges3__45__cpo3endE:
	.zero		1
	.type		_ZN59_INTERNAL_a5eadf6a_28_multi_tensor_lamb_stage_1_cu_27039d214cuda3std3__419piecewise_constructE,@object
	.size		_ZN59_INTERNAL_a5eadf6a_28_multi_tensor_lamb_stage_1_cu_27039d214cuda3std3__419piecewise_constructE,(_ZN59_INTERNAL_a5eadf6a_28_multi_tensor_lamb_stage_1_cu_27039d214cuda3std6ranges3__45__cpo5ssizeE - _ZN59_INTERNAL_a5eadf6a_28_multi_tensor_lamb_stage_1_cu_27039d214cuda3std3__419piecewise_constructE)
_ZN59_INTERNAL_a5eadf6a_28_multi_tensor_lamb_stage_1_cu_27039d214cuda3std3__419piecewise_constructE:
	.zero		1
	.type		_ZN59_INTERNAL_a5eadf6a_28_multi_tensor_lamb_stage_1_cu_27039d214cuda3std6ranges3__45__cpo5ssizeE,@object
	.size		_ZN59_INTERNAL_a5eadf6a_28_multi_tensor_lamb_stage_1_cu_27039d214cuda3std6ranges3__45__cpo5ssizeE,(_ZN59_INTERNAL_a5eadf6a_28_multi_tensor_lamb_stage_1_cu_27039d214cuda3std3__45__cpo3endE - _ZN59_INTERNAL_a5eadf6a_28_multi_tensor_lamb_stage_1_cu_27039d214cuda3std6ranges3__45__cpo5ssizeE)
_ZN59_INTERNAL_a5eadf6a_28_multi_tensor_lamb_stage_1_cu_27039d214cuda3std6ranges3__45__cpo5ssizeE:
	.zero		1
	.type		_ZN59_INTERNAL_a5eadf6a_28_multi_tensor_lamb_stage_1_cu_27039d214cuda3std3__45__cpo3endE,@object
	.size		_ZN59_INTERNAL_a5eadf6a_28_multi_tensor_lamb_stage_1_cu_27039d214cuda3std3__45__cpo3endE,(_ZN59_INTERNAL_a5eadf6a_28_multi_tensor_lamb_stage_1_cu_27039d214cuda3std6ranges3__45__cpo4cendE - _ZN59_INTERNAL_a5eadf6a_28_multi_tensor_lamb_stage_1_cu_27039d214cuda3std3__45__cpo3endE)
_ZN59_INTERNAL_a5eadf6a_28_multi_tensor_lamb_stage_1_cu_27039d214cuda3std3__45__cpo3endE:
	.zero		1
	.type		_ZN59_INTERNAL_a5eadf6a_28_multi_tensor_lamb_stage_1_cu_27039d214cuda3std6ranges3__45__cpo4cendE,@object
	.size		_ZN59_INTERNAL_a5eadf6a_28_multi_tensor_lamb_stage_1_cu_27039d214cuda3std6ranges3__45__cpo4cendE,(_ZN59_INTERNAL_a5eadf6a_28_multi_tensor_lamb_stage_1_cu_27039d214cuda3std3__45__cpo4rendE - _ZN59_INTERNAL_a5eadf6a_28_multi_tensor_lamb_stage_1_cu_27039d214cuda3std6ranges3__45__cpo4cendE)
_ZN59_INTERNAL_a5eadf6a_28_multi_tensor_lamb_stage_1_cu_27039d214cuda3std6ranges3__45__cpo4cendE:
	.zero		1
	.type		_ZN59_INTERNAL_a5eadf6a_28_multi_tensor_lamb_stage_1_cu_27039d214cuda3std3__45__cpo4rendE,@object
	.size		_ZN59_INTERNAL_a5eadf6a_28_multi_tensor_lamb_stage_1_cu_27039d214cuda3std3__45__cpo4rendE,(_ZN59_INTERNAL_a5eadf6a_28_multi_tensor_lamb_stage_1_cu_27039d214cuda3std6ranges3__45__cpo4prevE - _ZN59_INTERNAL_a5eadf6a_28_multi_tensor_lamb_stage_1_cu_27039d214cuda3std3__45__cpo4rendE)
_ZN59_INTERNAL_a5eadf6a_28_multi_tensor_lamb_stage_1_cu_27039d214cuda3std3__45__cpo4rendE:
	.zero		1
	.type		_ZN59_INTERNAL_a5eadf6a_28_multi_tensor_lamb_stage_1_cu_27039d214cuda3std6ranges3__45__cpo4prevE,@object
	.size		_ZN59_INTERNAL_a5eadf6a_28_multi_tensor_lamb_stage_1_cu_27039d214cuda3std6ranges3__45__cpo4prevE,(_ZN59_INTERNAL_a5eadf6a_28_multi_tensor_lamb_stage_1_cu_27039d214cuda3std6ranges3__45__cpo9iter_moveE - _ZN59_INTERNAL_a5eadf6a_28_multi_tensor_lamb_stage_1_cu_27039d214cuda3std6ranges3__45__cpo4prevE)
_ZN59_INTERNAL_a5eadf6a_28_multi_tensor_lamb_stage_1_cu_27039d214cuda3std6ranges3__45__cpo4prevE:
	.zero		1
	.type		_ZN59_INTERNAL_a5eadf6a_28_multi_tensor_lamb_stage_1_cu_27039d214cuda3std6ranges3__45__cpo9iter_moveE,@object
	.size		_ZN59_INTERNAL_a5eadf6a_28_multi_tensor_lamb_stage_1_cu_27039d214cuda3std6ranges3__45__cpo9iter_moveE,(.L_13 - _ZN59_INTERNAL_a5eadf6a_28_multi_tensor_lamb_stage_1_cu_27039d214cuda3std6ranges3__45__cpo9iter_moveE)
_ZN59_INTERNAL_a5eadf6a_28_multi_tensor_lamb_stage_1_cu_27039d214cuda3std6ranges3__45__cpo9iter_moveE:
	.zero		1
.L_13:


//--------------------- .nv.constant0._Z25multi_tensor_apply_kernelI18TensorListMetadataILi5EE17LAMBStage1FunctorIN3c104HalfES4_S4_EJPfffffffEEvlPViT_T0_DpT1_ --------------------------
	.section	.nv.constant0._Z25multi_tensor_apply_kernelI18TensorListMetadataILi5EE17LAMBStage1FunctorIN3c104HalfES4_S4_EJPfffffffEEvlPViT_T0_DpT1_,"a",@progbits
	.sectionflags	@""
	.align	4
.nv.constant0._Z25multi_tensor_apply_kernelI18TensorListMetadataILi5EE17LAMBStage1FunctorIN3c104HalfES4_S4_EJPfffffffEEvlPViT_T0_DpT1_:
	.zero		3632


//--------------------- .nv.constant0._Z25multi_tensor_apply_kernelI18TensorListMetadataILi5EE17LAMBStage1FunctorIN3c104HalfES4_fEJPfffffffEEvlPViT_T0_DpT1_ --------------------------
	.section	.nv.constant0._Z25multi_tensor_apply_kernelI18TensorListMetadataILi5EE17LAMBStage1FunctorIN3c104HalfES4_fEJPfffffffEEvlPViT_T0_DpT1_,"a",@progbits
	.sectionflags	@""
	.align	4
.nv.constant0._Z25multi_tensor_apply_kernelI18TensorListMetadataILi5EE17LAMBStage1FunctorIN3c104HalfES4_fEJPfffffffEEvlPViT_T0_DpT1_:
	.zero		3632


//--------------------- .nv.constant0._Z25multi_tensor_apply_kernelI18TensorListMetadataILi5EE17LAMBStage1FunctorIN3c104HalfEfS4_EJPfffffffEEvlPViT_T0_DpT1_ --------------------------
	.section	.nv.constant0._Z25multi_tensor_apply_kernelI18TensorListMetadataILi5EE17LAMBStage1FunctorIN3c104HalfEfS4_EJPfffffffEEvlPViT_T0_DpT1_,"a",@progbits
	.sectionflags	@""
	.align	4
.nv.constant0._Z25multi_tensor_apply_kernelI18TensorListMetadataILi5EE17LAMBStage1FunctorIN3c104HalfEfS4_EJPfffffffEEvlPViT_T0_DpT1_:
	.zero		3632


//--------------------- .nv.constant0._Z25multi_tensor_apply_kernelI18TensorListMetadataILi5EE17LAMBStage1FunctorIN3c104HalfEffEJPfffffffEEvlPViT_T0_DpT1_ --------------------------
	.section	.nv.constant0._Z25multi_tensor_apply_kernelI18TensorListMetadataILi5EE17LAMBStage1FunctorIN3c104HalfEffEJPfffffffEEvlPViT_T0_DpT1_,"a",@progbits
	.sectionflags	@""
	.align	4
.nv.constant0._Z25multi_tensor_apply_kernelI18TensorListMetadataILi5EE17LAMBStage1FunctorIN3c104HalfEffEJPfffffffEEvlPViT_T0_DpT1_:
	.zero		3632


//--------------------- .nv.constant0._Z25multi_tensor_apply_kernelI18TensorListMetadataILi5EE17LAMBStage1FunctorIfN3c104HalfES4_EJPfffffffEEvlPViT_T0_DpT1_ --------------------------
	.section	.nv.constant0._Z25multi_tensor_apply_kernelI18TensorListMetadataILi5EE17LAMBStage1FunctorIfN3c104HalfES4_EJPfffffffEEvlPViT_T0_DpT1_,"a",@progbits
	.sectionflags	@""
	.align	4
.nv.constant0._Z25multi_tensor_apply_kernelI18TensorListMetadataILi5EE17LAMBStage1FunctorIfN3c104HalfES4_EJPfffffffEEvlPViT_T0_DpT1_:
	.zero		3632


//--------------------- .nv.constant0._Z25multi_tensor_apply_kernelI18TensorListMetadataILi5EE17LAMBStage1FunctorIfN3c104HalfEfEJPfffffffEEvlPViT_T0_DpT1_ --------------------------
	.section	.nv.constant0._Z25multi_tensor_apply_kernelI18TensorListMetadataILi5EE17LAMBStage1FunctorIfN3c104HalfEfEJPfffffffEEvlPViT_T0_DpT1_,"a",@progbits
	.sectionflags	@""
	.align	4
.nv.constant0._Z25multi_tensor_apply_kernelI18TensorListMetadataILi5EE17LAMBStage1FunctorIfN3c104HalfEfEJPfffffffEEvlPViT_T0_DpT1_:
	.zero		3632


//--------------------- .nv.constant0._Z25multi_tensor_apply_kernelI18TensorListMetadataILi5EE17LAMBStage1FunctorIffN3c104HalfEEJPfffffffEEvlPViT_T0_DpT1_ --------------------------
	.section	.nv.constant0._Z25multi_tensor_apply_kernelI18TensorListMetadataILi5EE17LAMBStage1FunctorIffN3c104HalfEEJPfffffffEEvlPViT_T0_DpT1_,"a",@progbits
	.sectionflags	@""
	.align	4
.nv.constant0._Z25multi_tensor_apply_kernelI18TensorListMetadataILi5EE17LAMBStage1FunctorIffN3c104HalfEEJPfffffffEEvlPViT_T0_DpT1_:
	.zero		3632


//--------------------- .nv.constant0._Z25multi_tensor_apply_kernelI18TensorListMetadataILi5EE17LAMBStage1FunctorIfffEJPfffffffEEvlPViT_T0_DpT1_ --------------------------
	.section	.nv.constant0._Z25multi_tensor_apply_kernelI18TensorListMetadataILi5EE17LAMBStage1FunctorIfffEJPfffffffEEvlPViT_T0_DpT1_,"a",@progbits
	.sectionflags	@""
	.align	4
.nv.constant0._Z25multi_tensor_apply_kernelI18TensorListMetadataILi5EE17LAMBStage1FunctorIfffEJPfffffffEEvlPViT_T0_DpT1_:
	.zero		3632


//--------------------- SYMBOLS --------------------------

	.type		.nv.reservedSmem.offset0,@object
	.size		.nv.reservedSmem.offset0,0x4
